	.target	sm_90a

	.elftype	@"ET_EXEC"


//--------------------- .note.nv.tkinfo           --------------------------
	.section	.note.nv.tkinfo,"",@"SHT_NOTE"
	.sectionflags	@"SHF_NOTE_NV_TKINFO"
	.tkinfo
        /*0018*/ 	.word	0x00000002
        /*0030*/ 	.string	""
        /*0030*/ 	.string	"ptxas"
        /*0030*/ 	.string	"Cuda compilation tools, release 13.0, V13.0.88"
        /*0030*/ 	.string	"Build cuda_13.0.r13.0/compiler.36424714_0"
        /*0030*/ 	.string	"-v  -suppress-debug-info  -lineinfo  -arch sm_90a "



//--------------------- .note.nv.cuinfo           --------------------------
	.section	.note.nv.cuinfo,"",@"SHT_NOTE"
	.sectionflags	@"SHF_NOTE_NV_CUINFO"
        /*0018*/ 	.short	0x0002
        /*001a*/ 	.short	0x005a
        /*001c*/ 	.short	0x0082
	.zero		2


//--------------------- .nv.info                  --------------------------
	.section	.nv.info,"",@"SHT_CUDA_INFO"
	.align	4


	//----- nvinfo : EIATTR_REGCOUNT
	.align		4
        /*0000*/ 	.byte	0x04, 0x2f
        /*0002*/ 	.short	(.L_1 - .L_0)
	.align		4
.L_0:
        /*0004*/ 	.word	index@(matmul_kernel)
        /*0008*/ 	.word	0x000000ac


	//----- nvinfo : EIATTR_FRAME_SIZE
	.align		4
.L_1:
        /*000c*/ 	.byte	0x04, 0x11
        /*000e*/ 	.short	(.L_3 - .L_2)
	.align		4
.L_2:
        /*0010*/ 	.word	index@(matmul_kernel)
        /*0014*/ 	.word	0x00000000


	//----- nvinfo : EIATTR_MIN_STACK_SIZE
	.align		4
.L_3:
        /*0018*/ 	.byte	0x04, 0x12
        /*001a*/ 	.short	(.L_5 - .L_4)
	.align		4
.L_4:
        /*001c*/ 	.word	index@(matmul_kernel)
        /*0020*/ 	.word	0x00000000
.L_5:


//--------------------- .nv.compat                --------------------------
	.section	.nv.compat,"",@"SHT_CUDA_COMPAT_INFO"
	.align	4
        /*0000*/ 	.byte	0x02, 0x09, 0x01, 0x00, 0x02, 0x02, 0x02, 0x00, 0x02, 0x05, 0x05, 0x00, 0x03, 0x07, 0x01, 0x01
        /*0010*/ 	.byte	0x02, 0x03, 0x00, 0x00, 0x02, 0x06, 0x01, 0x00, 0x04, 0x0b, 0x08, 0x00, 0x00, 0x00, 0x00, 0x00
        /*0020*/ 	.byte	0x00, 0x00, 0x00, 0x00


//--------------------- .nv.info.matmul_kernel    --------------------------
	.section	.nv.info.matmul_kernel,"",@"SHT_CUDA_INFO"
	.sectionflags	@""
	.align	4


	//----- nvinfo : EIATTR_CUDA_API_VERSION
	.align		4
        /*0000*/ 	.byte	0x04, 0x37
        /*0002*/ 	.short	(.L_7 - .L_6)
.L_6:
        /*0004*/ 	.word	0x00000082


	//----- nvinfo : EIATTR_KPARAM_INFO
	.align		4
.L_7:
        /*0008*/ 	.byte	0x04, 0x17
        /*000a*/ 	.short	(.L_9 - .L_8)
.L_8:
        /*000c*/ 	.word	0x00000000
        /*0010*/ 	.short	0x000d
        /*0012*/ 	.short	0x0048
        /*0014*/ 	.byte	0x00, 0xf4, 0x21, 0x00


	//----- nvinfo : EIATTR_KPARAM_INFO
	.align		4
.L_9:
        /*0018*/ 	.byte	0x04, 0x17
        /*001a*/ 	.short	(.L_11 - .L_10)
.L_10:
        /*001c*/ 	.word	0x00000000
        /*0020*/ 	.short	0x000c
        /*0022*/ 	.short	0x0040
        /*0024*/ 	.byte	0x00, 0xf4, 0x21, 0x00


	//----- nvinfo : EIATTR_KPARAM_INFO
	.align		4
.L_11:
        /*0028*/ 	.byte	0x04, 0x17
        /*002a*/ 	.short	(.L_13 - .L_12)
.L_12:
        /*002c*/ 	.word	0x00000000
        /*0030*/ 	.short	0x000b
        /*0032*/ 	.short	0x0038
        /*0034*/ 	.byte	0x00, 0xf0, 0x11, 0x00


	//----- nvinfo : EIATTR_KPARAM_INFO
	.align		4
.L_13:
        /*0038*/ 	.byte	0x04, 0x17
        /*003a*/ 	.short	(.L_15 - .L_14)
.L_14:
        /*003c*/ 	.word	0x00000000
        /*0040*/ 	.short	0x000a
        /*0042*/ 	.short	0x0034
        /*0044*/ 	.byte	0x00, 0xf0, 0x11, 0x00


	//----- nvinfo : EIATTR_KPARAM_INFO
	.align		4
.L_15:
        /*0048*/ 	.byte	0x04, 0x17
        /*004a*/ 	.short	(.L_17 - .L_16)
.L_16:
        /*004c*/ 	.word	0x00000000
        /*0050*/ 	.short	0x0009
        /*0052*/ 	.short	0x0030
        /*0054*/ 	.byte	0x00, 0xf0, 0x11, 0x00


	//----- nvinfo : EIATTR_KPARAM_INFO
	.align		4
.L_17:
        /*0058*/ 	.byte	0x04, 0x17
        /*005a*/ 	.short	(.L_19 - .L_18)
.L_18:
        /*005c*/ 	.word	0x00000000
        /*0060*/ 	.short	0x0008
        /*0062*/ 	.short	0x002c
        /*0064*/ 	.byte	0x00, 0xf0, 0x11, 0x00


	//----- nvinfo : EIATTR_KPARAM_INFO
	.align		4
.L_19:
        /*0068*/ 	.byte	0x04, 0x17
        /*006a*/ 	.short	(.L_21 - .L_20)
.L_20:
        /*006c*/ 	.word	0x00000000
        /*0070*/ 	.short	0x0007
        /*0072*/ 	.short	0x0028
        /*0074*/ 	.byte	0x00, 0xf0, 0x11, 0x00


	//----- nvinfo : EIATTR_KPARAM_INFO
	.align		4
.L_21:
        /*0078*/ 	.byte	0x04, 0x17
        /*007a*/ 	.short	(.L_23 - .L_22)
.L_22:
        /*007c*/ 	.word	0x00000000
        /*0080*/ 	.short	0x0006
        /*0082*/ 	.short	0x0024
        /*0084*/ 	.byte	0x00, 0xf0, 0x11, 0x00


	//----- nvinfo : EIATTR_KPARAM_INFO
	.align		4
.L_23:
        /*0088*/ 	.byte	0x04, 0x17
        /*008a*/ 	.short	(.L_25 - .L_24)
.L_24:
        /*008c*/ 	.word	0x00000000
        /*0090*/ 	.short	0x0005
        /*0092*/ 	.short	0x0020
        /*0094*/ 	.byte	0x00, 0xf0, 0x11, 0x00


	//----- nvinfo : EIATTR_KPARAM_INFO
	.align		4
.L_25:
        /*0098*/ 	.byte	0x04, 0x17
        /*009a*/ 	.short	(.L_27 - .L_26)
.L_26:
        /*009c*/ 	.word	0x00000000
        /*00a0*/ 	.short	0x0004
        /*00a2*/ 	.short	0x001c
        /*00a4*/ 	.byte	0x00, 0xf0, 0x11, 0x00


	//----- nvinfo : EIATTR_KPARAM_INFO
	.align		4
.L_27:
        /*00a8*/ 	.byte	0x04, 0x17
        /*00aa*/ 	.short	(.L_29 - .L_28)
.L_28:
        /*00ac*/ 	.word	0x00000000
        /*00b0*/ 	.short	0x0003
        /*00b2*/ 	.short	0x0018
        /*00b4*/ 	.byte	0x00, 0xf0, 0x11, 0x00


	//----- nvinfo : EIATTR_KPARAM_INFO
	.align		4
.L_29:
        /*00b8*/ 	.byte	0x04, 0x17
        /*00ba*/ 	.short	(.L_31 - .L_30)
.L_30:
        /*00bc*/ 	.word	0x00000000
        /*00c0*/ 	.short	0x0002
        /*00c2*/ 	.short	0x0010
        /*00c4*/ 	.byte	0x00, 0xf4, 0x21, 0x00


	//----- nvinfo : EIATTR_KPARAM_INFO
	.align		4
.L_31:
        /*00c8*/ 	.byte	0x04, 0x17
        /*00ca*/ 	.short	(.L_33 - .L_32)
.L_32:
        /*00cc*/ 	.word	0x00000000
        /*00d0*/ 	.short	0x0001
        /*00d2*/ 	.short	0x0008
        /*00d4*/ 	.byte	0x00, 0xf4, 0x21, 0x00


	//----- nvinfo : EIATTR_KPARAM_INFO
	.align		4
.L_33:
        /*00d8*/ 	.byte	0x04, 0x17
        /*00da*/ 	.short	(.L_35 - .L_34)
.L_34:
        /*00dc*/ 	.word	0x00000000
        /*00e0*/ 	.short	0x0000
        /*00e2*/ 	.short	0x0000
        /*00e4*/ 	.byte	0x00, 0xf4, 0x21, 0x00


	//----- nvinfo : EIATTR_SPARSE_MMA_MASK
	.align		4
.L_35:
        /*00e8*/ 	.byte	0x03, 0x50
        /*00ea*/ 	.short	0x0000


	//----- nvinfo : EIATTR_MAXREG_COUNT
	.align		4
        /*00ec*/ 	.byte	0x03, 0x1b
        /*00ee*/ 	.short	0x00ff


	//----- nvinfo : EIATTR_NUM_BARRIERS
	.align		4
        /*00f0*/ 	.byte	0x02, 0x4c
        /*00f2*/ 	.byte	0x01
	.zero		1


	//----- nvinfo : EIATTR_MERCURY_ISA_VERSION
	.align		4
        /*00f4*/ 	.byte	0x03, 0x5f
        /*00f6*/ 	.short	0x0101


	//----- nvinfo : EIATTR_EXIT_INSTR_OFFSETS
	.align		4
        /*00f8*/ 	.byte	0x04, 0x1c
        /*00fa*/ 	.short	(.L_37 - .L_36)


	//   ....[0]....
.L_36:
        /*00fc*/ 	.word	0x00005780


	//   ....[1]....
        /*0100*/ 	.word	0x000057a0


	//----- nvinfo : EIATTR_REQNTID
	.align		4
.L_37:
        /*0104*/ 	.byte	0x04, 0x10
        /*0106*/ 	.short	(.L_39 - .L_38)
.L_38:
        /*0108*/ 	.word	0x00000100
        /*010c*/ 	.word	0x00000001
        /*0110*/ 	.word	0x00000001


	//----- nvinfo : EIATTR_CBANK_PARAM_SIZE
	.align		4
.L_39:
        /*0114*/ 	.byte	0x03, 0x19
        /*0116*/ 	.short	0x0050


	//----- nvinfo : EIATTR_PARAM_CBANK
	.align		4
        /*0118*/ 	.byte	0x04, 0x0a
        /*011a*/ 	.short	(.L_41 - .L_40)
	.align		4
.L_40:
        /*011c*/ 	.word	index@(.nv.constant0.matmul_kernel)
        /*0120*/ 	.short	0x0210
        /*0122*/ 	.short	0x0050


	//----- nvinfo : EIATTR_SW_WAR
	.align		4
.L_41:
        /*0124*/ 	.byte	0x04, 0x36
        /*0126*/ 	.short	(.L_43 - .L_42)
.L_42:
        /*0128*/ 	.word	0x00000008
.L_43:


//--------------------- .nv.callgraph             --------------------------
	.section	.nv.callgraph,"",@"SHT_CUDA_CALLGRAPH"
	.align	4
	.sectionentsize	8
	.align		4
        /*0000*/ 	.word	0x00000000
	.align		4
        /*0004*/ 	.word	0xffffffff
	.align		4
        /*0008*/ 	.word	0x00000000
	.align		4
        /*000c*/ 	.word	0xfffffffe
	.align		4
        /*0010*/ 	.word	0x00000000
	.align		4
        /*0014*/ 	.word	0xfffffffd
	.align		4
        /*0018*/ 	.word	0x00000000
	.align		4
        /*001c*/ 	.word	0xfffffffc


//--------------------- .text.matmul_kernel       --------------------------
	.section	.text.matmul_kernel,"ax",@progbits
	.align	128
        .global         matmul_kernel
        .type           matmul_kernel,@function
        .size           matmul_kernel,(.L_x_4 - matmul_kernel)
        .other          matmul_kernel,@"STO_CUDA_ENTRY STV_DEFAULT"
matmul_kernel:
.text.matmul_kernel:
[----:B------:R-:W-:Y:S08]  /*0000*/  LDC R1, c[0x0][0x28] ;  /* 0x00000a00ff017b82 */ /* 0x000ff00000000800 */
[----:B------:R-:W0:Y:S01]  /*0010*/  LDC.64 R14, c[0x0][0x228] ;  /* 0x00008a00ff0e7b82 */ /* 0x000e220000000a00 */
[----:B------:R-:W1:Y:S01]  /*0020*/  S2R R5, SR_CTAID.X ;  /* 0x0000000000057919 */ /* 0x000e620000002500 */
[----:B------:R-:W-:Y:S01]  /*0030*/  ULDC UR6, c[0x0][0x230] ;  /* 0x00008c0000067ab9 */ /* 0x000fe20000000800 */
[----:B------:R-:W-:Y:S01]  /*0040*/  UMOV UR4, 0x400 ;  /* 0x0000040000047882 */ /* 0x000fe20000000000 */
[----:B------:R-:W-:Y:S01]  /*0050*/  UIADD3 UR7, UR6, 0x7f, URZ ;  /* 0x0000007f06077890 */ /* 0x000fe2000fffe03f */
[----:B------:R-:W2:Y:S01]  /*0060*/  S2R R28, SR_TID.X ;  /* 0x00000000001c7919 */ /* 0x000ea20000002100 */
[----:B------:R-:W-:-:S02]  /*0070*/  ULDC.64 UR30, c[0x0][0x208] ;  /* 0x00008200001e7ab9 */ /* 0x000fc40000000a00 */
[----:B------:R-:W3:Y:S01]  /*0080*/  S2UR UR5, SR_CgaCtaId ;  /* 0x00000000000579c3 */ /* 0x000ee20000008800 */
[----:B------:R-:W-:Y:S02]  /*0090*/  UISETP.GT.AND UP0, UPT, UR7, 0x7f, UPT ;  /* 0x0000007f0700788c */ /* 0x000fe4000bf04270 */
[----:B------:R-:W-:Y:S02]  /*00a0*/  IMAD.U32 R53, RZ, RZ, UR7 ;  /* 0x00000007ff357e24 */ /* 0x000fe4000f8e00ff */
[----:B0-----:R-:W-:-:S05]  /*00b0*/  VIADD R0, R15, 0x3f ;  /* 0x0000003f0f007836 */ /* 0x001fca0000000000 */
[----:B------:R-:W-:Y:S01]  /*00c0*/  SHF.R.S32.HI R3, RZ, 0x1f, R0 ;  /* 0x0000001fff037819 */ /* 0x000fe20000011400 */
[----:B---3--:R-:W-:-:S03]  /*00d0*/  ULEA UR4, UR5, UR4, 0x18 ;  /* 0x0000000405047291 */ /* 0x008fc6000f8ec03f */
[----:B------:R-:W-:Y:S02]  /*00e0*/  LEA.HI R3, R3, R0, RZ, 0x6 ;  /* 0x0000000003037211 */ /* 0x000fe400078f30ff */
[----:B-1----:R-:W-:Y:S01]  /*00f0*/  IABS R8, R5 ;  /* 0x0000000500087213 */ /* 0x002fe20000000000 */
[----:B------:R-:W-:Y:S01]  /*0100*/  ULDC UR5, c[0x0][0x230] ;  /* 0x00008c0000057ab9 */ /* 0x000fe20000000800 */
[----:B------:R-:W-:Y:S02]  /*0110*/  SHF.R.S32.HI R3, RZ, 0x6, R3 ;  /* 0x00000006ff037819 */ /* 0x000fe40000011403 */
[----:B--2---:R-:W-:Y:S02]  /*0120*/  SHF.R.U32.HI R31, RZ, 0x5, R28 ;  /* 0x00000005ff1f7819 */ /* 0x004fe4000001161c */
[----:B------:R-:W-:Y:S01]  /*0130*/  LEA.HI R29, R28, 0x18, RZ, 0x1b ;  /* 0x000000181c1d7811 */ /* 0x000fe200078fd8ff */
[----:B------:R-:W-:Y:S01]  /*0140*/  IMAD.SHL.U32 R4, R3, 0x8, RZ ;  /* 0x0000000803047824 */ /* 0x000fe200078e00ff */
[----:B------:R-:W-:-:S04]  /*0150*/  SGXT.U32 R31, R31, 0x3 ;  /* 0x000000031f1f781a */ /* 0x000fc80000000000 */
[-C--:B------:R-:W-:Y:S02]  /*0160*/  IABS R7, R4.reuse ;  /* 0x0000000400077213 */ /* 0x080fe40000000000 */
[----:B------:R-:W-:Y:S02]  /*0170*/  IABS R10, R4 ;  /* 0x00000004000a7213 */ /* 0x000fe40000000000 */
[----:B------:R-:W0:Y:S01]  /*0180*/  I2F.RP R0, R7 ;  /* 0x0000000700007306 */ /* 0x000e220000209400 */
[C---:B------:R-:W-:Y:S02]  /*0190*/  LOP3.LUT R58, R31.reuse, 0x8, RZ, 0xfc, !PT ;  /* 0x000000081f3a7812 */ /* 0x040fe400078efcff */
[C---:B------:R-:W-:Y:S02]  /*01a0*/  LOP3.LUT R57, R31.reuse, 0x10, RZ, 0xfc, !PT ;  /* 0x000000101f397812 */ /* 0x040fe400078efcff */
[C---:B------:R-:W-:Y:S02]  /*01b0*/  LOP3.LUT R52, R31.reuse, 0x20, RZ, 0xfc, !PT ;  /* 0x000000201f347812 */ /* 0x040fe400078efcff */
[----:B------:R-:W-:-:S02]  /*01c0*/  LOP3.LUT R51, R31, 0x28, RZ, 0xfc, !PT ;  /* 0x000000281f337812 */ /* 0x000fc400078efcff */
[----:B------:R-:W-:Y:S01]  /*01d0*/  LOP3.LUT R50, R31, 0x30, RZ, 0xfc, !PT ;  /* 0x000000301f327812 */ /* 0x000fe200078efcff */
[----:B0-----:R-:W0:Y:S02]  /*01e0*/  MUFU.RCP R0, R0 ;  /* 0x0000000000007308 */ /* 0x001e240000001000 */
[----:B0-----:R-:W-:Y:S02]  /*01f0*/  VIADD R2, R0, 0xffffffe ;  /* 0x0ffffffe00027836 */ /* 0x001fe40000000000 */
[----:B------:R-:W-:-:S04]  /*0200*/  IMAD.MOV R0, RZ, RZ, -R10 ;  /* 0x000000ffff007224 */ /* 0x000fc800078e0a0a */
[----:B------:R0:W1:Y:S02]  /*0210*/  F2I.FTZ.U32.TRUNC.NTZ R3, R2 ;  /* 0x0000000200037305 */ /* 0x000064000021f000 */
[----:B0-----:R-:W-:Y:S02]  /*0220*/  IMAD.MOV.U32 R2, RZ, RZ, RZ ;  /* 0x000000ffff027224 */ /* 0x001fe400078e00ff */
[----:B-1----:R-:W-:-:S04]  /*0230*/  IMAD.MOV R6, RZ, RZ, -R3 ;  /* 0x000000ffff067224 */ /* 0x002fc800078e0a03 */
[----:B------:R-:W-:Y:S02]  /*0240*/  IMAD R9, R6, R7, RZ ;  /* 0x0000000706097224 */ /* 0x000fe400078e02ff */
[----:B------:R-:W-:Y:S02]  /*0250*/  IMAD.MOV.U32 R6, RZ, RZ, R8 ;  /* 0x000000ffff067224 */ /* 0x000fe400078e0008 */
[----:B------:R-:W-:-:S06]  /*0260*/  IMAD.HI.U32 R3, R3, R9, R2 ;  /* 0x0000000903037227 */ /* 0x000fcc00078e0002 */
[----:B------:R-:W-:-:S04]  /*0270*/  IMAD.HI.U32 R3, R3, R6, RZ ;  /* 0x0000000603037227 */ /* 0x000fc800078e00ff */
[----:B------:R-:W-:-:S05]  /*0280*/  IMAD R0, R3, R0, R6 ;  /* 0x0000000003007224 */ /* 0x000fca00078e0206 */
[----:B------:R-:W-:-:S13]  /*0290*/  ISETP.GT.U32.AND P1, PT, R7, R0, PT ;  /* 0x000000000700720c */ /* 0x000fda0003f24070 */
[----:B------:R-:W-:Y:S02]  /*02a0*/  @!P1 IMAD.IADD R0, R0, 0x1, -R7 ;  /* 0x0000000100009824 */ /* 0x000fe400078e0a07 */
[----:B------:R-:W-:Y:S01]  /*02b0*/  @!P1 VIADD R3, R3, 0x1 ;  /* 0x0000000103039836 */ /* 0x000fe20000000000 */
[----:B------:R-:W-:Y:S02]  /*02c0*/  ISETP.NE.AND P1, PT, R4, RZ, PT ;  /* 0x000000ff0400720c */ /* 0x000fe40003f25270 */
[----:B------:R-:W-:Y:S02]  /*02d0*/  ISETP.GE.U32.AND P0, PT, R0, R7, PT ;  /* 0x000000070000720c */ /* 0x000fe40003f06070 */
[----:B------:R-:W-:-:S04]  /*02e0*/  LOP3.LUT R0, R5, R4, RZ, 0x3c, !PT ;  /* 0x0000000405007212 */ /* 0x000fc800078e3cff */
[----:B------:R-:W-:Y:S01]  /*02f0*/  ISETP.GE.AND P2, PT, R0, RZ, PT ;  /* 0x000000ff0000720c */ /* 0x000fe20003f46270 */
[----:B------:R-:W-:-:S06]  /*0300*/  VIADD R0, R14, 0x1f ;  /* 0x0000001f0e007836 */ /* 0x000fcc0000000000 */
[----:B------:R-:W-:-:S04]  /*0310*/  @P0 VIADD R3, R3, 0x1 ;  /* 0x0000000103030836 */ /* 0x000fc80000000000 */
[----:B------:R-:W-:Y:S01]  /*0320*/  IMAD.MOV.U32 R2, RZ, RZ, R3 ;  /* 0x000000ffff027224 */ /* 0x000fe200078e0003 */
[----:B------:R-:W-:-:S03]  /*0330*/  SHF.R.S32.HI R3, RZ, 0x1f, R0 ;  /* 0x0000001fff037819 */ /* 0x000fc60000011400 */
[----:B------:R-:W-:Y:S01]  /*0340*/  @!P2 IMAD.MOV R2, RZ, RZ, -R2 ;  /* 0x000000ffff02a224 */ /* 0x000fe200078e0a02 */
[----:B------:R-:W-:Y:S02]  /*0350*/  @!P1 LOP3.LUT R2, RZ, R4, RZ, 0x33, !PT ;  /* 0x00000004ff029212 */ /* 0x000fe400078e33ff */
[----:B------:R-:W-:-:S03]  /*0360*/  LEA.HI R3, R3, R0, RZ, 0x5 ;  /* 0x0000000003037211 */ /* 0x000fc600078f28ff */
[----:B------:R-:W-:Y:S02]  /*0370*/  IMAD.SHL.U32 R6, R2, 0x8, RZ ;  /* 0x0000000802067824 */ /* 0x000fe400078e00ff */
[----:B------:R-:W-:-:S03]  /*0380*/  IMAD.MOV R2, RZ, RZ, -R2 ;  /* 0x000000ffff027224 */ /* 0x000fc600078e0a02 */
[----:B------:R-:W-:Y:S01]  /*0390*/  LEA.HI.SX32 R3, R3, -R6, 0x1b ;  /* 0x8000000603037211 */ /* 0x000fe200078fdaff */
[----:B------:R-:W-:-:S03]  /*03a0*/  IMAD R4, R4, R2, R5 ;  /* 0x0000000204047224 */ /* 0x000fc600078e0205 */
[----:B------:R-:W-:Y:S02]  /*03b0*/  VIMNMX R11, R3, 0x8, PT ;  /* 0x00000008030b7848 */ /* 0x000fe40003fe0100 */
[----:B------:R-:W-:Y:S02]  /*03c0*/  IABS R9, R4 ;  /* 0x0000000400097213 */ /* 0x000fe40000000000 */
[----:B------:R-:W-:-:S04]  /*03d0*/  IABS R7, R11 ;  /* 0x0000000b00077213 */ /* 0x000fc80000000000 */
[----:B------:R-:W0:Y:S08]  /*03e0*/  I2F.RP R0, R7 ;  /* 0x0000000700007306 */ /* 0x000e300000209400 */
[----:B0-----:R-:W0:Y:S02]  /*03f0*/  MUFU.RCP R0, R0 ;  /* 0x0000000000007308 */ /* 0x001e240000001000 */
[----:B0-----:R-:W-:-:S06]  /*0400*/  VIADD R3, R0, 0xffffffe ;  /* 0x0ffffffe00037836 */ /* 0x001fcc0000000000 */
[----:B------:R-:W0:Y:S02]  /*0410*/  F2I.FTZ.U32.TRUNC.NTZ R3, R3 ;  /* 0x0000000300037305 */ /* 0x000e24000021f000 */
[----:B0-----:R-:W-:-:S04]  /*0420*/  IMAD.MOV R8, RZ, RZ, -R3 ;  /* 0x000000ffff087224 */ /* 0x001fc800078e0a03 */
[----:B------:R-:W-:Y:S01]  /*0430*/  IMAD.MOV.U32 R2, RZ, RZ, R8 ;  /* 0x000000ffff027224 */ /* 0x000fe200078e0008 */
[----:B------:R-:W-:-:S03]  /*0440*/  IABS R8, R11 ;  /* 0x0000000b00087213 */ /* 0x000fc60000000000 */
[----:B------:R-:W-:Y:S02]  /*0450*/  IMAD R5, R2, R7, RZ ;  /* 0x0000000702057224 */ /* 0x000fe400078e02ff */
[----:B------:R-:W-:Y:S02]  /*0460*/  IMAD.MOV.U32 R2, RZ, RZ, RZ ;  /* 0x000000ffff027224 */ /* 0x000fe400078e00ff */
[----:B------:R-:W-:Y:S02]  /*0470*/  IMAD.MOV R0, RZ, RZ, -R8 ;  /* 0x000000ffff007224 */ /* 0x000fe400078e0a08 */
[----:B------:R-:W-:Y:S01]  /*0480*/  IMAD.HI.U32 R2, R3, R5, R2 ;  /* 0x0000000503027227 */ /* 0x000fe200078e0002 */
[----:B------:R-:W-:-:S05]  /*0490*/  LOP3.LUT R3, R28, 0x1f, RZ, 0xc0, !PT ;  /* 0x0000001f1c037812 */ /* 0x000fca00078ec0ff */
[----:B------:R-:W-:-:S04]  /*04a0*/  IMAD.HI.U32 R2, R2, R9, RZ ;  /* 0x0000000902027227 */ /* 0x000fc800078e00ff */
[----:B------:R-:W-:-:S05]  /*04b0*/  IMAD R0, R2, R0, R9 ;  /* 0x0000000002007224 */ /* 0x000fca00078e0209 */
[----:B------:R-:W-:-:S13]  /*04c0*/  ISETP.GT.U32.AND P1, PT, R7, R0, PT ;  /* 0x000000000700720c */ /* 0x000fda0003f24070 */
[----:B------:R-:W-:Y:S02]  /*04d0*/  @!P1 IMAD.IADD R0, R0, 0x1, -R7 ;  /* 0x0000000100009824 */ /* 0x000fe400078e0a07 */
[----:B------:R-:W-:Y:S01]  /*04e0*/  @!P1 VIADD R2, R2, 0x1 ;  /* 0x0000000102029836 */ /* 0x000fe20000000000 */
[----:B------:R-:W-:Y:S02]  /*04f0*/  ISETP.NE.AND P1, PT, R11, RZ, PT ;  /* 0x000000ff0b00720c */ /* 0x000fe40003f25270 */
[----:B------:R-:W-:Y:S02]  /*0500*/  ISETP.GE.U32.AND P0, PT, R0, R7, PT ;  /* 0x000000070000720c */ /* 0x000fe40003f06070 */
[----:B------:R-:W-:Y:S02]  /*0510*/  LOP3.LUT R0, R4, R11, RZ, 0x3c, !PT ;  /* 0x0000000b04007212 */ /* 0x000fe400078e3cff */
[----:B------:R-:W-:Y:S02]  /*0520*/  LOP3.LUT R7, R28, 0x80, RZ, 0xc0, !PT ;  /* 0x000000801c077812 */ /* 0x000fe400078ec0ff */
[----:B------:R-:W-:-:S07]  /*0530*/  ISETP.GE.AND P2, PT, R0, RZ, PT ;  /* 0x000000ff0000720c */ /* 0x000fce0003f46270 */
[----:B------:R-:W-:Y:S01]  /*0540*/  @P0 VIADD R2, R2, 0x1 ;  /* 0x0000000102020836 */ /* 0x000fe20000000000 */
[----:B------:R-:W-:-:S03]  /*0550*/  LOP3.LUT P0, RZ, R28, 0x80, RZ, 0xc0, !PT ;  /* 0x000000801cff7812 */ /* 0x000fc6000780c0ff */
[----:B------:R-:W-:-:S04]  /*0560*/  IMAD.MOV.U32 R0, RZ, RZ, R2 ;  /* 0x000000ffff007224 */ /* 0x000fc800078e0002 */
[----:B------:R-:W-:Y:S01]  /*0570*/  @!P2 IMAD.MOV R0, RZ, RZ, -R0 ;  /* 0x000000ffff00a224 */ /* 0x000fe200078e0a00 */
[----:B------:R-:W-:Y:S02]  /*0580*/  @!P1 LOP3.LUT R0, RZ, R11, RZ, 0x33, !PT ;  /* 0x0000000bff009212 */ /* 0x000fe400078e33ff */
[----:B------:R-:W-:-:S03]  /*0590*/  PLOP3.LUT P1, PT, PT, PT, UP0, 0x80, 0x0 ;  /* 0x000000000000781c */ /* 0x000fc60003f2f008 */
[----:B------:R-:W-:Y:S02]  /*05a0*/  IMAD.MOV R2, RZ, RZ, -R0 ;  /* 0x000000ffff027224 */ /* 0x000fe400078e0a00 */
[----:B------:R-:W-:Y:S02]  /*05b0*/  IMAD.SHL.U32 R0, R0, 0x40, RZ ;  /* 0x0000004000007824 */ /* 0x000fe400078e00ff */
[----:B------:R-:W-:-:S04]  /*05c0*/  IMAD R2, R11, R2, R4 ;  /* 0x000000020b027224 */ /* 0x000fc800078e0204 */
[----:B------:R-:W-:-:S04]  /*05d0*/  IMAD.IADD R2, R6, 0x1, R2 ;  /* 0x0000000106027824 */ /* 0x000fc800078e0202 */
[----:B------:R-:W-:Y:S01]  /*05e0*/  IMAD R2, R2, 0x20, R3 ;  /* 0x0000002002027824 */ /* 0x000fe200078e0203 */
[----:B------:R-:W-:Y:S01]  /*05f0*/  LEA.HI R3, R28, 0x38, RZ, 0x1b ;  /* 0x000000381c037811 */ /* 0x000fe200078fd8ff */
[----:B------:R-:W-:Y:S06]  /*0600*/  @P1 BRA `(.L_x_0) ;  /* 0x0000000000181947 */ /* 0x000fec0003800000 */
[----:B------:R-:W-:Y:S01]  /*0610*/  IMAD.SHL.U32 R33, R28, 0x20, RZ ;  /* 0x000000201c217824 */ /* 0x000fe200078e00ff */
[----:B------:R-:W-:Y:S02]  /*0620*/  CS2R R20, SRZ ;  /* 0x0000000000147805 */ /* 0x000fe4000001ff00 */
[----:B------:R-:W-:Y:S02]  /*0630*/  CS2R R22, SRZ ;  /* 0x0000000000167805 */ /* 0x000fe4000001ff00 */
[----:B------:R-:W-:Y:S02]  /*0640*/  CS2R R4, SRZ ;  /* 0x0000000000047805 */ /* 0x000fe4000001ff00 */
[----:B------:R-:W-:Y:S01]  /*0650*/  CS2R R6, SRZ ;  /* 0x0000000000067805 */ /* 0x000fe2000001ff00 */
[----:B------:R-:W-:Y:S06]  /*0660*/  BRA `(.L_x_1) ;  /* 0x0000004800b47947 */ /* 0x000fec0003800000 */
.L_x_0:
[----:B------:R-:W-:Y:S01]  /*0670*/  IABS R18, R14 ;  /* 0x0000000e00127213 */ /* 0x000fe20000000000 */
[----:B------:R-:W-:Y:S01]  /*0680*/  IMAD.SHL.U32 R82, R28, 0x2, RZ ;  /* 0x000000021c527824 */ /* 0x000fe200078e00ff */
[----:B------:R-:W-:Y:S01]  /*0690*/  IABS R5, R15 ;  /* 0x0000000f00057213 */ /* 0x000fe20000000000 */
[----:B------:R-:W-:Y:S01]  /*06a0*/  ULDC UR35, c[0x0][0x240] ;  /* 0x0000900000237ab9 */ /* 0x000fe20000000800 */
[----:B------:R-:W0:Y:S01]  /*06b0*/  I2F.RP R6, R18 ;  /* 0x0000001200067306 */ /* 0x000e220000209400 */
[----:B------:R-:W-:Y:S01]  /*06c0*/  LEA.HI R21, R7, R0, RZ, 0x19 ;  /* 0x0000000007157211 */ /* 0x000fe200078fc8ff */
[----:B------:R-:W-:Y:S01]  /*06d0*/  ULDC.64 UR32, c[0x0][0x218] ;  /* 0x0000860000207ab9 */ /* 0x000fe20000000a00 */
[----:B------:R-:W-:Y:S01]  /*06e0*/  ISETP.GE.AND P3, PT, R2, RZ, PT ;  /* 0x000000ff0200720c */ /* 0x000fe20003f66270 */
[----:B------:R-:W-:Y:S01]  /*06f0*/  ULDC UR34, c[0x0][0x234] ;  /* 0x00008d0000227ab9 */ /* 0x000fe20000000800 */
[----:B------:R-:W-:Y:S01]  /*0700*/  ISETP.NE.AND P4, PT, R14, RZ, PT ;  /* 0x000000ff0e00720c */ /* 0x000fe20003f85270 */
[C---:B------:R-:W-:Y:S01]  /*0710*/  VIADD R17, R21.reuse, 0x3c ;  /* 0x0000003c15117836 */ /* 0x040fe20000000000 */
[----:B------:R-:W-:Y:S01]  /*0720*/  IABS R80, R21 ;  /* 0x0000001500507213 */ /* 0x000fe20000000000 */
[----:B------:R-:W1:Y:S01]  /*0730*/  I2F.RP R4, R5 ;  /* 0x0000000500047306 */ /* 0x000e620000209400 */
[C---:B------:R-:W-:Y:S01]  /*0740*/  VIADD R20, R21.reuse, 0x3a ;  /* 0x0000003a15147836 */ /* 0x040fe20000000000 */
[----:B------:R-:W-:Y:S01]  /*0750*/  SHF.R.U32.HI R7, RZ, 0x3, R7 ;  /* 0x00000003ff077819 */ /* 0x000fe20000011607 */
[----:B------:R-:W-:Y:S01]  /*0760*/  VIADD R22, R21, 0x38 ;  /* 0x0000003815167836 */ /* 0x000fe20000000000 */
[----:B------:R-:W-:Y:S01]  /*0770*/  ISETP.GE.AND P6, PT, R17, RZ, PT ;  /* 0x000000ff1100720c */ /* 0x000fe20003fc6270 */
[C---:B------:R-:W-:Y:S01]  /*0780*/  VIADD R23, R21.reuse, 0x36 ;  /* 0x0000003615177836 */ /* 0x040fe20000000000 */
[----:B------:R-:W-:Y:S01]  /*0790*/  IABS R16, R20 ;  /* 0x0000001400107213 */ /* 0x000fe20000000000 */
[C---:B------:R-:W-:Y:S01]  /*07a0*/  VIADD R24, R21.reuse, 0x34 ;  /* 0x0000003415187836 */ /* 0x040fe20000000000 */
[----:B0-----:R-:W0:Y:S01]  /*07b0*/  MUFU.RCP R6, R6 ;  /* 0x0000000600067308 */ /* 0x001e220000001000 */
[C---:B------:R-:W-:Y:S01]  /*07c0*/  VIADD R25, R21.reuse, 0x32 ;  /* 0x0000003215197836 */ /* 0x040fe20000000000 */
[----:B------:R-:W-:Y:S01]  /*07d0*/  LOP3.LUT R111, R28, 0x7f, RZ, 0xc0, !PT ;  /* 0x0000007f1c6f7812 */ /* 0x000fe200078ec0ff */
[C---:B------:R-:W-:Y:S01]  /*07e0*/  VIADD R27, R21.reuse, 0x20 ;  /* 0x00000020151b7836 */ /* 0x040fe20000000000 */
[----:B------:R-:W-:Y:S01]  /*07f0*/  IABS R19, R24 ;  /* 0x0000001800137213 */ /* 0x000fe20000000000 */
[----:B------:R-:W-:Y:S01]  /*0800*/  VIADD R33, R21, 0x1e ;  /* 0x0000001e15217836 */ /* 0x000fe20000000000 */
[----:B------:R-:W-:Y:S01]  /*0810*/  LOP3.LUT R59, R31, 0x50, RZ, 0xfc, !PT ;  /* 0x000000501f3b7812 */ /* 0x000fe200078efcff */
[----:B------:R-:W-:Y:S01]  /*0820*/  VIADD R35, R21, 0x16 ;  /* 0x0000001615237836 */ /* 0x000fe20000000000 */
[----:B-1----:R-:W1:Y:S01]  /*0830*/  MUFU.RCP R4, R4 ;  /* 0x0000000400047308 */ /* 0x002e620000001000 */
[----:B------:R-:W-:-:S02]  /*0840*/  IABS R44, R27 ;  /* 0x0000001b002c7213 */ /* 0x000fc40000000000 */
[----:B------:R-:W-:Y:S02]  /*0850*/  IABS R46, R33 ;  /* 0x00000021002e7213 */ /* 0x000fe40000000000 */
[----:B------:R-:W-:Y:S02]  /*0860*/  IABS R60, R35 ;  /* 0x00000023003c7213 */ /* 0x000fe40000000000 */
[C---:B------:R-:W-:Y:S01]  /*0870*/  LOP3.LUT R61, R31.reuse, 0x40, RZ, 0xfc, !PT ;  /* 0x000000401f3d7812 */ /* 0x040fe200078efcff */
[----:B0-----:R-:W-:Y:S01]  /*0880*/  VIADD R10, R6, 0xffffffe ;  /* 0x0ffffffe060a7836 */ /* 0x001fe20000000000 */
[----:B------:R-:W-:Y:S02]  /*0890*/  IABS R6, R2 ;  /* 0x0000000200067213 */ /* 0x000fe40000000000 */
[----:B------:R-:W-:Y:S01]  /*08a0*/  LEA.HI R106, R28, 0x58, RZ, 0x1b ;  /* 0x000000581c6a7811 */ /* 0x000fe200078fd8ff */
[----:B------:R0:W2:Y:S01]  /*08b0*/  F2I.FTZ.U32.TRUNC.NTZ R11, R10 ;  /* 0x0000000a000b7305 */ /* 0x0000a2000021f000 */
[----:B------:R-:W-:-:S02]  /*08c0*/  LOP3.LUT R107, R31, 0x60, RZ, 0xfc, !PT ;  /* 0x000000601f6b7812 */ /* 0x000fc400078efcff */
[C---:B------:R-:W-:Y:S01]  /*08d0*/  LOP3.LUT R108, R31.reuse, 0x68, RZ, 0xfc, !PT ;  /* 0x000000681f6c7812 */ /* 0x040fe200078efcff */
[----:B-1----:R-:W-:Y:S01]  /*08e0*/  VIADD R8, R4, 0xffffffe ;  /* 0x0ffffffe04087836 */ /* 0x002fe20000000000 */
[----:B------:R-:W-:Y:S01]  /*08f0*/  LOP3.LUT R109, R31, 0x70, RZ, 0xfc, !PT ;  /* 0x000000701f6d7812 */ /* 0x000fe200078efcff */
[----:B------:R-:W-:Y:S01]  /*0900*/  VIADD R4, R21, 0x3e ;  /* 0x0000003e15047836 */ /* 0x000fe20000000000 */
[----:B------:R-:W-:Y:S01]  /*0910*/  LEA.HI R110, R28, 0x78, RZ, 0x1b ;  /* 0x000000781c6e7811 */ /* 0x000fe200078fd8ff */
[----:B------:R1:W3:Y:S01]  /*0920*/  F2I.FTZ.U32.TRUNC.NTZ R9, R8 ;  /* 0x0000000800097305 */ /* 0x0002e2000021f000 */
[----:B0-----:R-:W-:Y:S02]  /*0930*/  IMAD.MOV.U32 R10, RZ, RZ, RZ ;  /* 0x000000ffff0a7224 */ /* 0x001fe400078e00ff */
[----:B------:R-:W-:Y:S01]  /*0940*/  IABS R12, R4 ;  /* 0x00000004000c7213 */ /* 0x000fe20000000000 */
[----:B--2---:R-:W-:Y:S02]  /*0950*/  IMAD.MOV R13, RZ, RZ, -R11 ;  /* 0x000000ffff0d7224 */ /* 0x004fe400078e0a0b */
[----:B-1----:R-:W-:-:S02]  /*0960*/  IMAD.MOV.U32 R8, RZ, RZ, RZ ;  /* 0x000000ffff087224 */ /* 0x002fc400078e00ff */
[----:B------:R-:W-:-:S04]  /*0970*/  IMAD R13, R13, R18, RZ ;  /* 0x000000120d0d7224 */ /* 0x000fc800078e02ff */
[----:B------:R-:W-:-:S04]  /*0980*/  IMAD.HI.U32 R11, R11, R13, R10 ;  /* 0x0000000d0b0b7227 */ /* 0x000fc800078e000a */
[----:B---3--:R-:W-:Y:S02]  /*0990*/  IMAD.MOV R10, RZ, RZ, -R9 ;  /* 0x000000ffff0a7224 */ /* 0x008fe400078e0a09 */
[----:B------:R-:W-:-:S04]  /*09a0*/  IMAD.HI.U32 R11, R11, R6, RZ ;  /* 0x000000060b0b7227 */ /* 0x000fc800078e00ff */
[----:B------:R-:W-:-:S04]  /*09b0*/  IMAD.MOV R11, RZ, RZ, -R11 ;  /* 0x000000ffff0b7224 */ /* 0x000fc800078e0a0b */
[----:B------:R-:W-:Y:S02]  /*09c0*/  IMAD R11, R18, R11, R6 ;  /* 0x0000000b120b7224 */ /* 0x000fe400078e0206 */
[----:B------:R-:W-:-:S03]  /*09d0*/  IMAD.MOV.U32 R6, RZ, RZ, R10 ;  /* 0x000000ffff067224 */ /* 0x000fc600078e000a */
[----:B------:R-:W-:Y:S01]  /*09e0*/  ISETP.GT.U32.AND P1, PT, R18, R11, PT ;  /* 0x0000000b1200720c */ /* 0x000fe20003f24070 */
[----:B------:R-:W-:Y:S01]  /*09f0*/  IMAD R13, R6, R5, RZ ;  /* 0x00000005060d7224 */ /* 0x000fe200078e02ff */
[----:B------:R-:W-:Y:S02]  /*0a00*/  IABS R6, R17 ;  /* 0x0000001100067213 */ /* 0x000fe40000000000 */
[----:B------:R-:W-:Y:S01]  /*0a10*/  IABS R17, R23 ;  /* 0x0000001700117213 */ /* 0x000fe20000000000 */
[----:B------:R-:W-:-:S04]  /*0a20*/  IMAD.HI.U32 R8, R9, R13, R8 ;  /* 0x0000000d09087227 */ /* 0x000fc800078e0008 */
[----:B------:R-:W-:Y:S02]  /*0a30*/  IMAD.MOV.U32 R13, RZ, RZ, R6 ;  /* 0x000000ffff0d7224 */ /* 0x000fe400078e0006 */
[----:B------:R-:W-:-:S04]  /*0a40*/  IMAD.HI.U32 R10, R8, R16, RZ ;  /* 0x00000010080a7227 */ /* 0x000fc800078e00ff */
[----:B------:R-:W-:Y:S01]  /*0a50*/  @!P1 IMAD.IADD R11, R11, 0x1, -R18 ;  /* 0x000000010b0b9824 */ /* 0x000fe200078e0a12 */
[----:B------:R-:W-:Y:S01]  /*0a60*/  ISETP.GE.AND P1, PT, R4, RZ, PT ;  /* 0x000000ff0400720c */ /* 0x000fe20003f26270 */
[----:B------:R-:W-:-:S03]  /*0a70*/  IMAD.HI.U32 R9, R8, R13, RZ ;  /* 0x0000000d08097227 */ /* 0x000fc600078e00ff */
[----:B------:R-:W-:Y:S01]  /*0a80*/  ISETP.GT.U32.AND P2, PT, R18, R11, PT ;  /* 0x0000000b1200720c */ /* 0x000fe20003f44070 */
[----:B------:R-:W-:Y:S02]  /*0a90*/  IMAD.MOV R4, RZ, RZ, -R9 ;  /* 0x000000ffff047224 */ /* 0x000fe400078e0a09 */
[----:B------:R-:W-:Y:S02]  /*0aa0*/  IMAD.MOV R9, RZ, RZ, -R10 ;  /* 0x000000ffff097224 */ /* 0x000fe400078e0a0a */
[----:B------:R-:W-:Y:S02]  /*0ab0*/  IMAD R10, R5, R4, R13 ;  /* 0x00000004050a7224 */ /* 0x000fe400078e020d */
[----:B------:R-:W-:-:S04]  /*0ac0*/  IMAD.HI.U32 R6, R8, R12, RZ ;  /* 0x0000000c08067227 */ /* 0x000fc800078e00ff */
[----:B------:R-:W-:Y:S02]  /*0ad0*/  IMAD.MOV R6, RZ, RZ, -R6 ;  /* 0x000000ffff067224 */ /* 0x000fe400078e0a06 */
[----:B------:R-:W-:Y:S01]  /*0ae0*/  @!P2 IMAD.IADD R11, R11, 0x1, -R18 ;  /* 0x000000010b0ba824 */ /* 0x000fe200078e0a12 */
[C---:B------:R-:W-:Y:S01]  /*0af0*/  ISETP.GT.U32.AND P2, PT, R5.reuse, R10, PT ;  /* 0x0000000a0500720c */ /* 0x040fe20003f44070 */
[C---:B------:R-:W-:Y:S02]  /*0b00*/  IMAD R6, R5.reuse, R6, R12 ;  /* 0x0000000605067224 */ /* 0x040fe400078e020c */
[C---:B------:R-:W-:Y:S01]  /*0b10*/  IMAD R12, R5.reuse, R9, R16 ;  /* 0x00000009050c7224 */ /* 0x040fe200078e0210 */
[----:B------:R-:W-:Y:S01]  /*0b20*/  IABS R16, R22 ;  /* 0x0000001600107213 */ /* 0x000fe20000000000 */
[----:B------:R-:W-:Y:S01]  /*0b30*/  IMAD.MOV.U32 R4, RZ, RZ, R11 ;  /* 0x000000ffff047224 */ /* 0x000fe200078e000b */
[----:B------:R-:W-:Y:S01]  /*0b40*/  ISETP.GT.U32.AND P5, PT, R5, R6, PT ;  /* 0x000000060500720c */ /* 0x000fe20003fa4070 */
[----:B------:R-:W-:-:S04]  /*0b50*/  IMAD.HI.U32 R11, R8, R17, RZ ;  /* 0x00000011080b7227 */ /* 0x000fc800078e00ff */
[----:B------:R-:W-:-:S04]  /*0b60*/  IMAD.HI.U32 R9, R8, R16, RZ ;  /* 0x0000001008097227 */ /* 0x000fc800078e00ff */
[----:B------:R-:W-:Y:S02]  /*0b70*/  @!P2 IMAD.IADD R10, R10, 0x1, -R5 ;  /* 0x000000010a0aa824 */ /* 0x000fe400078e0a05 */
[----:B------:R-:W-:Y:S02]  /*0b80*/  IMAD.MOV R9, RZ, RZ, -R9 ;  /* 0x000000ffff097224 */ /* 0x000fe400078e0a09 */
[----:B------:R-:W-:Y:S01]  /*0b90*/  @!P5 IMAD.IADD R6, R6, 0x1, -R5 ;  /* 0x000000010606d824 */ /* 0x000fe200078e0a05 */
[----:B------:R-:W-:Y:S01]  /*0ba0*/  ISETP.GT.U32.AND P2, PT, R5, R10, PT ;  /* 0x0000000a0500720c */ /* 0x000fe20003f44070 */
[----:B------:R-:W-:-:S03]  /*0bb0*/  IMAD.HI.U32 R13, R8, R19, RZ ;  /* 0x00000013080d7227 */ /* 0x000fc600078e00ff */
[C---:B------:R-:W-:Y:S01]  /*0bc0*/  ISETP.GT.U32.AND P5, PT, R5.reuse, R6, PT ;  /* 0x000000060500720c */ /* 0x040fe20003fa4070 */
[----:B------:R-:W-:Y:S02]  /*0bd0*/  IMAD.MOV R18, RZ, RZ, -R11 ;  /* 0x000000ffff127224 */ /* 0x000fe400078e0a0b */
[----:B------:R-:W-:Y:S01]  /*0be0*/  @!P3 IMAD.MOV R4, RZ, RZ, -R4 ;  /* 0x000000ffff04b224 */ /* 0x000fe200078e0a04 */
[----:B------:R-:W-:Y:S01]  /*0bf0*/  @!P4 LOP3.LUT R4, RZ, R14, RZ, 0x33, !PT ;  /* 0x0000000eff04c212 */ /* 0x000fe200078e33ff */
[C---:B------:R-:W-:Y:S01]  /*0c00*/  IMAD R14, R5.reuse, R9, R16 ;  /* 0x00000009050e7224 */ /* 0x040fe200078e0210 */
[----:B------:R-:W-:Y:S01]  /*0c10*/  ISETP.GE.AND P3, PT, R20, RZ, PT ;  /* 0x000000ff1400720c */ /* 0x000fe20003f66270 */
[----:B------:R-:W-:Y:S01]  /*0c20*/  IMAD.MOV R20, RZ, RZ, -R13 ;  /* 0x000000ffff147224 */ /* 0x000fe200078e0a0d */
[----:B------:R-:W-:Y:S01]  /*0c30*/  IABS R9, R25 ;  /* 0x0000001900097213 */ /* 0x000fe20000000000 */
[C---:B------:R-:W-:Y:S01]  /*0c40*/  IMAD R16, R5.reuse, R18, R17 ;  /* 0x0000001205107224 */ /* 0x040fe200078e0211 */
[C---:B------:R-:W-:Y:S01]  /*0c50*/  ISETP.GT.U32.AND P4, PT, R5.reuse, R12, PT ;  /* 0x0000000c0500720c */ /* 0x040fe20003f84070 */
[----:B------:R-:W-:-:S02]  /*0c60*/  IMAD R18, R5, R20, R19 ;  /* 0x0000001405127224 */ /* 0x000fc400078e0213 */
[----:B------:R-:W-:Y:S01]  /*0c70*/  @!P2 IMAD.IADD R10, R10, 0x1, -R5 ;  /* 0x000000010a0aa824 */ /* 0x000fe200078e0a05 */
[C---:B------:R-:W-:Y:S01]  /*0c80*/  ISETP.GT.U32.AND P2, PT, R5.reuse, R16, PT ;  /* 0x000000100500720c */ /* 0x040fe20003f44070 */
[----:B------:R-:W-:Y:S02]  /*0c90*/  IMAD.MOV.U32 R20, RZ, RZ, R9 ;  /* 0x000000ffff147224 */ /* 0x000fe400078e0009 */
[----:B------:R-:W-:Y:S01]  /*0ca0*/  @!P6 IMAD.MOV R10, RZ, RZ, -R10 ;  /* 0x000000ffff0ae224 */ /* 0x000fe200078e0a0a */
[C---:B------:R-:W-:Y:S01]  /*0cb0*/  ISETP.GT.U32.AND P6, PT, R5.reuse, R18, PT ;  /* 0x000000120500720c */ /* 0x040fe20003fc4070 */
[----:B------:R-:W-:Y:S01]  /*0cc0*/  @!P5 IMAD.IADD R6, R6, 0x1, -R5 ;  /* 0x000000010606d824 */ /* 0x000fe200078e0a05 */
[----:B------:R-:W-:Y:S01]  /*0cd0*/  ISETP.GT.U32.AND P5, PT, R5, R14, PT ;  /* 0x0000000e0500720c */ /* 0x000fe20003fa4070 */
[----:B------:R-:W-:Y:S02]  /*0ce0*/  VIADD R13, R21, 0x30 ;  /* 0x00000030150d7836 */ /* 0x000fe40000000000 */
[----:B------:R-:W-:-:S04]  /*0cf0*/  IMAD.HI.U32 R9, R8, R20, RZ ;  /* 0x0000001408097227 */ /* 0x000fc800078e00ff */
[----:B------:R-:W-:Y:S01]  /*0d00*/  @!P1 IMAD.MOV R6, RZ, RZ, -R6 ;  /* 0x000000ffff069224 */ /* 0x000fe200078e0a06 */
[----:B------:R-:W-:Y:S01]  /*0d10*/  ISETP.GE.AND P1, PT, R22, RZ, PT ;  /* 0x000000ff1600720c */ /* 0x000fe20003f26270 */
[----:B------:R-:W-:Y:S01]  /*0d20*/  @!P2 IMAD.IADD R16, R16, 0x1, -R5 ;  /* 0x000000011010a824 */ /* 0x000fe200078e0a05 */
[----:B------:R-:W-:Y:S01]  /*0d30*/  IABS R22, R13 ;  /* 0x0000000d00167213 */ /* 0x000fe20000000000 */
[----:B------:R-:W-:Y:S02]  /*0d40*/  IMAD.MOV R9, RZ, RZ, -R9 ;  /* 0x000000ffff097224 */ /* 0x000fe400078e0a09 */
[--C-:B------:R-:W-:Y:S02]  /*0d50*/  @!P4 IMAD.IADD R12, R12, 0x1, -R5.reuse ;  /* 0x000000010c0cc824 */ /* 0x100fe400078e0a05 */
[----:B------:R-:W-:Y:S01]  /*0d60*/  @!P6 IMAD.IADD R18, R18, 0x1, -R5 ;  /* 0x000000011212e824 */ /* 0x000fe200078e0a05 */
[C---:B------:R-:W-:Y:S01]  /*0d70*/  ISETP.GT.U32.AND P6, PT, R5.reuse, R16, PT ;  /* 0x000000100500720c */ /* 0x040fe20003fc4070 */
[C---:B------:R-:W-:Y:S01]  /*0d80*/  IMAD R20, R5.reuse, R9, R20 ;  /* 0x0000000905147224 */ /* 0x040fe200078e0214 */
[----:B------:R-:W-:Y:S01]  /*0d90*/  ISETP.GT.U32.AND P4, PT, R5, R12, PT ;  /* 0x0000000c0500720c */ /* 0x000fe20003f84070 */
[----:B------:R-:W-:-:S04]  /*0da0*/  IMAD.HI.U32 R9, R8, R22, RZ ;  /* 0x0000001608097227 */ /* 0x000fc800078e00ff */
[----:B------:R-:W-:Y:S02]  /*0db0*/  IMAD.MOV R9, RZ, RZ, -R9 ;  /* 0x000000ffff097224 */ /* 0x000fe400078e0a09 */
[----:B------:R-:W-:Y:S02]  /*0dc0*/  VIADD R17, R21, 0x2e ;  /* 0x0000002e15117836 */ /* 0x000fe40000000000 */
[C---:B------:R-:W-:Y:S02]  /*0dd0*/  IMAD R22, R5.reuse, R9, R22 ;  /* 0x0000000905167224 */ /* 0x040fe400078e0216 */
[--C-:B------:R-:W-:Y:S02]  /*0de0*/  @!P6 IMAD.IADD R16, R16, 0x1, -R5.reuse ;  /* 0x000000011010e824 */ /* 0x100fe400078e0a05 */
[--C-:B------:R-:W-:Y:S01]  /*0df0*/  @!P5 IMAD.IADD R14, R14, 0x1, -R5.reuse ;  /* 0x000000010e0ed824 */ /* 0x100fe200078e0a05 */
[----:B------:R-:W-:Y:S01]  /*0e00*/  ISETP.GT.U32.AND P6, PT, R5, R22, PT ;  /* 0x000000160500720c */ /* 0x000fe20003fc4070 */
[----:B------:R-:W-:Y:S01]  /*0e10*/  @!P4 IMAD.IADD R12, R12, 0x1, -R5 ;  /* 0x000000010c0cc824 */ /* 0x000fe200078e0a05 */
[----:B------:R-:W-:Y:S01]  /*0e20*/  ISETP.GE.AND P4, PT, R23, RZ, PT ;  /* 0x000000ff1700720c */ /* 0x000fe20003f86270 */
[C---:B------:R-:W-:Y:S01]  /*0e30*/  VIADD R23, R21.reuse, 0x2a ;  /* 0x0000002a15177836 */ /* 0x040fe20000000000 */
[----:B------:R-:W-:Y:S01]  /*0e40*/  ISETP.GE.AND P5, PT, R24, RZ, PT ;  /* 0x000000ff1800720c */ /* 0x000fe20003fa6270 */
[----:B------:R-:W-:Y:S01]  /*0e50*/  @!P3 IMAD.MOV R12, RZ, RZ, -R12 ;  /* 0x000000ffff0cb224 */ /* 0x000fe200078e0a0c */
[----:B------:R-:W-:Y:S01]  /*0e60*/  IABS R24, R17 ;  /* 0x0000001100187213 */ /* 0x000fe20000000000 */
[----:B------:R-:W-:Y:S01]  /*0e70*/  VIADD R19, R21, 0x2c ;  /* 0x0000002c15137836 */ /* 0x000fe20000000000 */
[C---:B------:R-:W-:Y:S01]  /*0e80*/  ISETP.GT.U32.AND P2, PT, R5.reuse, R14, PT ;  /* 0x0000000e0500720c */ /* 0x040fe20003f44070 */
[----:B------:R-:W-:Y:S01]  /*0e90*/  IMAD R4, R4, UR34, RZ ;  /* 0x0000002204047c24 */ /* 0x000fe2000f8e02ff */
[----:B------:R-:W-:Y:S01]  /*0ea0*/  IABS R30, R23 ;  /* 0x00000017001e7213 */ /* 0x000fe20000000000 */
[----:B------:R-:W-:Y:S01]  /*0eb0*/  IMAD.HI.U32 R9, R8, R24, RZ ;  /* 0x0000001808097227 */ /* 0x000fe200078e00ff */
[----:B------:R-:W-:-:S02]  /*0ec0*/  ISETP.GT.U32.AND P3, PT, R5, R18, PT ;  /* 0x000000120500720c */ /* 0x000fc40003f64070 */
[----:B------:R-:W-:Y:S01]  /*0ed0*/  IABS R26, R19 ;  /* 0x00000013001a7213 */ /* 0x000fe20000000000 */
[----:B------:R-:W-:Y:S02]  /*0ee0*/  @!P6 IMAD.IADD R22, R22, 0x1, -R5 ;  /* 0x000000011616e824 */ /* 0x000fe400078e0a05 */
[----:B------:R-:W-:Y:S02]  /*0ef0*/  IMAD.MOV R11, RZ, RZ, -R9 ;  /* 0x000000ffff0b7224 */ /* 0x000fe400078e0a09 */
[----:B------:R-:W-:Y:S01]  /*0f00*/  @!P4 IMAD.MOV R16, RZ, RZ, -R16 ;  /* 0x000000ffff10c224 */ /* 0x000fe200078e0a10 */
[C---:B------:R-:W-:Y:S01]  /*0f10*/  ISETP.GT.U32.AND P4, PT, R5.reuse, R22, PT ;  /* 0x000000160500720c */ /* 0x040fe20003f84070 */
[----:B------:R-:W-:Y:S02]  /*0f20*/  IMAD R24, R5, R11, R24 ;  /* 0x0000000b05187224 */ /* 0x000fe400078e0218 */
[----:B------:R-:W-:-:S03]  /*0f30*/  IMAD.HI.U32 R11, R8, R30, RZ ;  /* 0x0000001e080b7227 */ /* 0x000fc600078e00ff */
[C---:B------:R-:W-:Y:S01]  /*0f40*/  ISETP.GT.U32.AND P6, PT, R5.reuse, R24, PT ;  /* 0x000000180500720c */ /* 0x040fe20003fc4070 */
[----:B------:R-:W-:Y:S01]  /*0f50*/  @!P2 IMAD.IADD R14, R14, 0x1, -R5 ;  /* 0x000000010e0ea824 */ /* 0x000fe200078e0a05 */
[----:B------:R-:W-:Y:S01]  /*0f60*/  ISETP.GT.U32.AND P2, PT, R5, R20, PT ;  /* 0x000000140500720c */ /* 0x000fe20003f44070 */
[----:B------:R-:W-:Y:S02]  /*0f70*/  IMAD.MOV R11, RZ, RZ, -R11 ;  /* 0x000000ffff0b7224 */ /* 0x000fe400078e0a0b */
[----:B------:R-:W-:-:S04]  /*0f80*/  IMAD.HI.U32 R9, R8, R26, RZ ;  /* 0x0000001a08097227 */ /* 0x000fc800078e00ff */
[C---:B------:R-:W-:Y:S02]  /*0f90*/  IMAD R30, R5.reuse, R11, R30 ;  /* 0x0000000b051e7224 */ /* 0x040fe400078e021e */
[--C-:B------:R-:W-:Y:S02]  /*0fa0*/  @!P4 IMAD.IADD R22, R22, 0x1, -R5.reuse ;  /* 0x000000011616c824 */ /* 0x100fe400078e0a05 */
[--C-:B------:R-:W-:Y:S01]  /*0fb0*/  @!P3 IMAD.IADD R18, R18, 0x1, -R5.reuse ;  /* 0x000000011212b824 */ /* 0x100fe200078e0a05 */
[----:B------:R-:W-:Y:S01]  /*0fc0*/  ISETP.GT.U32.AND P4, PT, R5, R30, PT ;  /* 0x0000001e0500720c */ /* 0x000fe20003f84070 */
[----:B------:R-:W-:Y:S01]  /*0fd0*/  @!P2 IMAD.IADD R20, R20, 0x1, -R5 ;  /* 0x000000011414a824 */ /* 0x000fe200078e0a05 */
[----:B------:R-:W-:Y:S01]  /*0fe0*/  ISETP.GE.AND P2, PT, R13, RZ, PT ;  /* 0x000000ff0d00720c */ /* 0x000fe20003f46270 */
[----:B------:R-:W-:Y:S01]  /*0ff0*/  VIADD R13, R21, 0x28 ;  /* 0x00000028150d7836 */ /* 0x000fe20000000000 */
[----:B------:R-:W-:Y:S01]  /*1000*/  ISETP.GE.AND P3, PT, R25, RZ, PT ;  /* 0x000000ff1900720c */ /* 0x000fe20003f66270 */
[----:B------:R-:W-:-:S02]  /*1010*/  IMAD.MOV R9, RZ, RZ, -R9 ;  /* 0x000000ffff097224 */ /* 0x000fc400078e0a09 */
[----:B------:R-:W-:Y:S01]  /*1020*/  VIADD R25, R21, 0x26 ;  /* 0x0000002615197836 */ /* 0x000fe20000000000 */
[----:B------:R-:W-:Y:S01]  /*1030*/  IABS R32, R13 ;  /* 0x0000000d00207213 */ /* 0x000fe20000000000 */
[----:B------:R-:W-:Y:S01]  /*1040*/  @!P1 IMAD.MOV R14, RZ, RZ, -R14 ;  /* 0x000000ffff0e9224 */ /* 0x000fe200078e0a0e */
[C---:B------:R-:W-:Y:S01]  /*1050*/  ISETP.GT.U32.AND P1, PT, R5.reuse, R20, PT ;  /* 0x000000140500720c */ /* 0x040fe20003f24070 */
[----:B------:R-:W-:Y:S01]  /*1060*/  IMAD R26, R5, R9, R26 ;  /* 0x00000009051a7224 */ /* 0x000fe200078e021a */
[----:B------:R-:W-:Y:S01]  /*1070*/  IABS R38, R25 ;  /* 0x0000001900267213 */ /* 0x000fe20000000000 */
[----:B------:R-:W-:Y:S02]  /*1080*/  @!P4 IMAD.IADD R30, R30, 0x1, -R5 ;  /* 0x000000011e1ec824 */ /* 0x000fe400078e0a05 */
[----:B------:R-:W-:-:S03]  /*1090*/  IMAD.HI.U32 R9, R8, R32, RZ ;  /* 0x0000002008097227 */ /* 0x000fc600078e00ff */
[C---:B------:R-:W-:Y:S01]  /*10a0*/  ISETP.GT.U32.AND P4, PT, R5.reuse, R30, PT ;  /* 0x0000001e0500720c */ /* 0x040fe20003f84070 */
[----:B------:R-:W-:Y:S01]  /*10b0*/  @!P5 IMAD.MOV R18, RZ, RZ, -R18 ;  /* 0x000000ffff12d224 */ /* 0x000fe200078e0a12 */
[----:B------:R-:W-:Y:S01]  /*10c0*/  ISETP.GT.U32.AND P5, PT, R5, R26, PT ;  /* 0x0000001a0500720c */ /* 0x000fe20003fa4070 */
[----:B------:R-:W-:Y:S02]  /*10d0*/  IMAD.MOV R11, RZ, RZ, -R9 ;  /* 0x000000ffff0b7224 */ /* 0x000fe400078e0a09 */
[----:B------:R-:W-:-:S04]  /*10e0*/  IMAD.HI.U32 R9, R8, R38, RZ ;  /* 0x0000002608097227 */ /* 0x000fc800078e00ff */
[----:B------:R-:W-:Y:S02]  /*10f0*/  IMAD.MOV R9, RZ, RZ, -R9 ;  /* 0x000000ffff097224 */ /* 0x000fe400078e0a09 */
[--C-:B------:R-:W-:Y:S01]  /*1100*/  @!P1 IMAD.IADD R20, R20, 0x1, -R5.reuse ;  /* 0x0000000114149824 */ /* 0x100fe200078e0a05 */
[----:B------:R-:W-:Y:S01]  /*1110*/  ISETP.GE.AND P1, PT, R17, RZ, PT ;  /* 0x000000ff1100720c */ /* 0x000fe20003f26270 */
[--C-:B------:R-:W-:Y:S01]  /*1120*/  @!P6 IMAD.IADD R24, R24, 0x1, -R5.reuse ;  /* 0x000000011818e824 */ /* 0x100fe200078e0a05 */
[----:B------:R-:W-:Y:S01]  /*1130*/  ISETP.GE.AND P6, PT, R19, RZ, PT ;  /* 0x000000ff1300720c */ /* 0x000fe20003fc6270 */
[C---:B------:R-:W-:Y:S02]  /*1140*/  IMAD R38, R5.reuse, R9, R38 ;  /* 0x0000000905267224 */ /* 0x040fe400078e0226 */
[----:B------:R-:W-:Y:S01]  /*1150*/  @!P3 IMAD.MOV R20, RZ, RZ, -R20 ;  /* 0x000000ffff14b224 */ /* 0x000fe200078e0a14 */
[----:B------:R-:W-:Y:S01]  /*1160*/  ISETP.GT.U32.AND P3, PT, R5, R24, PT ;  /* 0x000000180500720c */ /* 0x000fe20003f64070 */
[----:B------:R-:W-:-:S02]  /*1170*/  @!P5 IMAD.IADD R26, R26, 0x1, -R5 ;  /* 0x000000011a1ad824 */ /* 0x000fc400078e0a05 */
[----:B------:R-:W-:Y:S02]  /*1180*/  VIADD R19, R21, 0x24 ;  /* 0x0000002415137836 */ /* 0x000fe40000000000 */
[----:B------:R-:W-:Y:S01]  /*1190*/  @!P4 IMAD.IADD R30, R30, 0x1, -R5 ;  /* 0x000000011e1ec824 */ /* 0x000fe200078e0a05 */
[C---:B------:R-:W-:Y:S01]  /*11a0*/  ISETP.GT.U32.AND P4, PT, R5.reuse, R38, PT ;  /* 0x000000260500720c */ /* 0x040fe20003f84070 */
[----:B------:R-:W-:Y:S01]  /*11b0*/  @!P2 IMAD.MOV R22, RZ, RZ, -R22 ;  /* 0x000000ffff16a224 */ /* 0x000fe200078e0a16 */
[C---:B------:R-:W-:Y:S01]  /*11c0*/  ISETP.GT.U32.AND P5, PT, R5.reuse, R26, PT ;  /* 0x0000001a0500720c */ /* 0x040fe20003fa4070 */
[----:B------:R-:W-:Y:S01]  /*11d0*/  IMAD R32, R5, R11, R32 ;  /* 0x0000000b05207224 */ /* 0x000fe200078e0220 */
[----:B------:R-:W-:Y:S01]  /*11e0*/  IABS R40, R19 ;  /* 0x0000001300287213 */ /* 0x000fe20000000000 */
[----:B------:R-:W-:Y:S01]  /*11f0*/  IMAD.MOV.U32 R34, RZ, RZ, R30 ;  /* 0x000000ffff227224 */ /* 0x000fe200078e001e */
[----:B------:R-:W-:Y:S01]  /*1200*/  ISETP.GE.AND P2, PT, R23, RZ, PT ;  /* 0x000000ff1700720c */ /* 0x000fe20003f46270 */
[----:B------:R-:W-:-:S02]  /*1210*/  VIADD R23, R21, 0x22 ;  /* 0x0000002215177836 */ /* 0x000fc40000000000 */
[----:B------:R-:W-:-:S03]  /*1220*/  IMAD.HI.U32 R9, R8, R40, RZ ;  /* 0x0000002808097227 */ /* 0x000fc600078e00ff */
[----:B------:R-:W-:Y:S01]  /*1230*/  IABS R17, R23 ;  /* 0x0000001700117213 */ /* 0x000fe20000000000 */
[----:B------:R-:W-:Y:S01]  /*1240*/  @!P3 IMAD.IADD R24, R24, 0x1, -R5 ;  /* 0x000000011818b824 */ /* 0x000fe200078e0a05 */
[----:B------:R-:W-:Y:S01]  /*1250*/  ISETP.GT.U32.AND P3, PT, R5, R32, PT ;  /* 0x000000200500720c */ /* 0x000fe20003f64070 */
[----:B------:R-:W-:Y:S02]  /*1260*/  IMAD.MOV R9, RZ, RZ, -R9 ;  /* 0x000000ffff097224 */ /* 0x000fe400078e0a09 */
[--C-:B------:R-:W-:Y:S02]  /*1270*/  @!P4 IMAD.IADD R38, R38, 0x1, -R5.reuse ;  /* 0x000000012626c824 */ /* 0x100fe400078e0a05 */
[----:B------:R-:W-:Y:S01]  /*1280*/  @!P5 IMAD.IADD R26, R26, 0x1, -R5 ;  /* 0x000000011a1ad824 */ /* 0x000fe200078e0a05 */
[----:B------:R-:W-:Y:S01]  /*1290*/  ISETP.GE.AND P5, PT, R13, RZ, PT ;  /* 0x000000ff0d00720c */ /* 0x000fe20003fa6270 */
[C---:B------:R-:W-:Y:S02]  /*12a0*/  IMAD R40, R5.reuse, R9, R40 ;  /* 0x0000000905287224 */ /* 0x040fe400078e0228 */
[----:B------:R-:W-:Y:S01]  /*12b0*/  @!P1 IMAD.MOV R24, RZ, RZ, -R24 ;  /* 0x000000ffff189224 */ /* 0x000fe200078e0a18 */
[----:B------:R-:W-:Y:S01]  /*12c0*/  ISETP.GT.U32.AND P1, PT, R5, R38, PT ;  /* 0x000000260500720c */ /* 0x000fe20003f24070 */
[----:B------:R-:W-:-:S04]  /*12d0*/  IMAD.HI.U32 R9, R8, R17, RZ ;  /* 0x0000001108097227 */ /* 0x000fc800078e00ff */
[----:B------:R-:W-:Y:S01]  /*12e0*/  @!P6 IMAD.MOV R26, RZ, RZ, -R26 ;  /* 0x000000ffff1ae224 */ /* 0x000fe200078e0a1a */
[----:B------:R-:W-:Y:S01]  /*12f0*/  ISETP.GT.U32.AND P6, PT, R5, R40, PT ;  /* 0x000000280500720c */ /* 0x000fe20003fc4070 */
[----:B------:R-:W-:-:S04]  /*1300*/  IMAD.HI.U32 R11, R8, R44, RZ ;  /* 0x0000002c080b7227 */ /* 0x000fc800078e00ff */
[----:B------:R-:W-:Y:S02]  /*1310*/  IMAD.MOV R30, RZ, RZ, -R9 ;  /* 0x000000ffff1e7224 */ /* 0x000fe400078e0a09 */
[----:B------:R-:W-:Y:S01]  /*1320*/  @!P3 IMAD.IADD R32, R32, 0x1, -R5 ;  /* 0x000000012020b824 */ /* 0x000fe200078e0a05 */
[----:B------:R-:W-:Y:S01]  /*1330*/  ISETP.GE.AND P3, PT, R25, RZ, PT ;  /* 0x000000ff1900720c */ /* 0x000fe20003f66270 */
[----:B------:R-:W-:Y:S02]  /*1340*/  IMAD.MOV R11, RZ, RZ, -R11 ;  /* 0x000000ffff0b7224 */ /* 0x000fe400078e0a0b */
[C---:B------:R-:W-:Y:S01]  /*1350*/  IMAD R30, R5.reuse, R30, R17 ;  /* 0x0000001e051e7224 */ /* 0x040fe200078e0211 */
[C---:B------:R-:W-:Y:S01]  /*1360*/  ISETP.GT.U32.AND P4, PT, R5.reuse, R32, PT ;  /* 0x000000200500720c */ /* 0x040fe20003f84070 */
[C---:B------:R-:W-:Y:S02]  /*1370*/  IMAD R44, R5.reuse, R11, R44 ;  /* 0x0000000b052c7224 */ /* 0x040fe400078e022c */
[--C-:B------:R-:W-:Y:S01]  /*1380*/  @!P1 IMAD.IADD R38, R38, 0x1, -R5.reuse ;  /* 0x0000000126269824 */ /* 0x100fe200078e0a05 */
[C---:B------:R-:W-:Y:S01]  /*1390*/  ISETP.GT.U32.AND P1, PT, R5.reuse, R30, PT ;  /* 0x0000001e0500720c */ /* 0x040fe20003f24070 */
[----:B------:R-:W-:Y:S01]  /*13a0*/  @!P6 IMAD.IADD R40, R40, 0x1, -R5 ;  /* 0x000000012828e824 */ /* 0x000fe200078e0a05 */
[----:B------:R-:W-:Y:S01]  /*13b0*/  ISETP.GT.U32.AND P6, PT, R5, R44, PT ;  /* 0x0000002c0500720c */ /* 0x000fe20003fc4070 */
[----:B------:R-:W-:-:S04]  /*13c0*/  IMAD.HI.U32 R13, R8, R46, RZ ;  /* 0x0000002e080d7227 */ /* 0x000fc800078e00ff */
[----:B------:R-:W-:Y:S01]  /*13d0*/  @!P2 IMAD.MOV R34, RZ, RZ, -R34 ;  /* 0x000000ffff22a224 */ /* 0x000fe200078e0a22 */
[----:B------:R-:W-:Y:S01]  /*13e0*/  ISETP.GE.AND P2, PT, R19, RZ, PT ;  /* 0x000000ff1300720c */ /* 0x000fe20003f46270 */
[----:B------:R-:W-:Y:S02]  /*13f0*/  IMAD.MOV R13, RZ, RZ, -R13 ;  /* 0x000000ffff0d7224 */ /* 0x000fe400078e0a0d */
[----:B------:R-:W-:Y:S02]  /*1400*/  VIADD R19, R21, 0x1c ;  /* 0x0000001c15137836 */ /* 0x000fe40000000000 */
[--C-:B------:R-:W-:Y:S01]  /*1410*/  @!P4 IMAD.IADD R32, R32, 0x1, -R5.reuse ;  /* 0x000000012020c824 */ /* 0x100fe200078e0a05 */
[----:B------:R-:W-:Y:S01]  /*1420*/  ISETP.GE.AND P4, PT, R23, RZ, PT ;  /* 0x000000ff1700720c */ /* 0x000fe20003f86270 */
[C---:B------:R-:W-:Y:S01]  /*1430*/  IMAD R46, R5.reuse, R13, R46 ;  /* 0x0000000d052e7224 */ /* 0x040fe200078e022e */
[----:B------:R-:W-:Y:S01]  /*1440*/  IABS R13, R19 ;  /* 0x00000013000d7213 */ /* 0x000fe20000000000 */
[----:B------:R-:W-:Y:S01]  /*1450*/  @!P1 IMAD.IADD R30, R30, 0x1, -R5 ;  /* 0x000000011e1e9824 */ /* 0x000fe200078e0a05 */
[----:B------:R-:W-:Y:S01]  /*1460*/  ISETP.GT.U32.AND P1, PT, R5, R40, PT ;  /* 0x000000280500720c */ /* 0x000fe20003f24070 */
[----:B------:R-:W-:-:S02]  /*1470*/  VIADD R23, R21, 0x1a ;  /* 0x0000001a15177836 */ /* 0x000fc40000000000 */
[----:B------:R-:W-:Y:S01]  /*1480*/  @!P6 IMAD.IADD R44, R44, 0x1, -R5 ;  /* 0x000000012c2ce824 */ /* 0x000fe200078e0a05 */
[----:B------:R-:W-:Y:S01]  /*1490*/  ISETP.GT.U32.AND P6, PT, R5, R30, PT ;  /* 0x0000001e0500720c */ /* 0x000fe20003fc4070 */
[----:B------:R-:W-:Y:S01]  /*14a0*/  IMAD.HI.U32 R9, R8, R13, RZ ;  /* 0x0000000d08097227 */ /* 0x000fe200078e00ff */
[----:B------:R-:W-:-:S03]  /*14b0*/  IABS R54, R23 ;  /* 0x0000001700367213 */ /* 0x000fc60000000000 */
[----:B------:R-:W-:Y:S01]  /*14c0*/  @!P3 IMAD.MOV R38, RZ, RZ, -R38 ;  /* 0x000000ffff26b224 */ /* 0x000fe200078e0a26 */
[----:B------:R-:W-:Y:S01]  /*14d0*/  ISETP.GT.U32.AND P3, PT, R5, R46, PT ;  /* 0x0000002e0500720c */ /* 0x000fe20003f64070 */
[----:B------:R-:W-:Y:S02]  /*14e0*/  IMAD.MOV.U32 R36, RZ, RZ, R32 ;  /* 0x000000ffff247224 */ /* 0x000fe400078e0020 */
[----:B------:R-:W-:Y:S02]  /*14f0*/  IMAD.MOV R32, RZ, RZ, -R9 ;  /* 0x000000ffff207224 */ /* 0x000fe400078e0a09 */
[----:B------:R-:W-:-:S04]  /*1500*/  IMAD.HI.U32 R11, R8, R54, RZ ;  /* 0x00000036080b7227 */ /* 0x000fc800078e00ff */
[----:B------:R-:W-:Y:S02]  /*1510*/  VIADD R25, R21, 0x18 ;  /* 0x0000001815197836 */ /* 0x000fe40000000000 */
[----:B------:R-:W-:Y:S01]  /*1520*/  @!P5 IMAD.MOV R36, RZ, RZ, -R36 ;  /* 0x000000ffff24d224 */ /* 0x000fe200078e0a24 */
[C---:B------:R-:W-:Y:S01]  /*1530*/  ISETP.GT.U32.AND P5, PT, R5.reuse, R44, PT ;  /* 0x0000002c0500720c */ /* 0x040fe20003fa4070 */
[----:B------:R-:W-:Y:S01]  /*1540*/  IMAD R32, R5, R32, R13 ;  /* 0x0000002005207224 */ /* 0x000fe200078e020d */
[----:B------:R-:W-:Y:S01]  /*1550*/  IABS R17, R25 ;  /* 0x0000001900117213 */ /* 0x000fe20000000000 */
[----:B------:R-:W-:Y:S02]  /*1560*/  IMAD.MOV R11, RZ, RZ, -R11 ;  /* 0x000000ffff0b7224 */ /* 0x000fe400078e0a0b */
[--C-:B------:R-:W-:Y:S01]  /*1570*/  @!P1 IMAD.IADD R40, R40, 0x1, -R5.reuse ;  /* 0x0000000128289824 */ /* 0x100fe200078e0a05 */
[----:B------:R-:W-:Y:S01]  /*1580*/  ISETP.GE.AND P1, PT, R27, RZ, PT ;  /* 0x000000ff1b00720c */ /* 0x000fe20003f26270 */
[----:B------:R-:W-:Y:S01]  /*1590*/  @!P6 IMAD.IADD R30, R30, 0x1, -R5 ;  /* 0x000000011e1ee824 */ /* 0x000fe200078e0a05 */
[C---:B------:R-:W-:Y:S01]  /*15a0*/  ISETP.GT.U32.AND P6, PT, R5.reuse, R32, PT ;  /* 0x000000200500720c */ /* 0x040fe20003fc4070 */
[----:B------:R-:W-:-:S02]  /*15b0*/  IMAD R54, R5, R11, R54 ;  /* 0x0000000b05367224 */ /* 0x000fc400078e0236 */
[----:B------:R-:W-:-:S04]  /*15c0*/  IMAD.HI.U32 R11, R8, R60, RZ ;  /* 0x0000003c080b7227 */ /* 0x000fc800078e00ff */
[----:B------:R-:W-:Y:S01]  /*15d0*/  @!P3 IMAD.IADD R46, R46, 0x1, -R5 ;  /* 0x000000012e2eb824 */ /* 0x000fe200078e0a05 */
[----:B------:R-:W-:Y:S01]  /*15e0*/  ISETP.GE.AND P3, PT, R33, RZ, PT ;  /* 0x000000ff2100720c */ /* 0x000fe20003f66270 */
[----:B------:R-:W-:Y:S02]  /*15f0*/  IMAD.MOV.U32 R13, RZ, RZ, R17 ;  /* 0x000000ffff0d7224 */ /* 0x000fe400078e0011 */
[----:B------:R-:W-:Y:S02]  /*1600*/  IMAD.MOV R11, RZ, RZ, -R11 ;  /* 0x000000ffff0b7224 */ /* 0x000fe400078e0a0b */
[----:B------:R-:W-:Y:S01]  /*1610*/  @!P2 IMAD.MOV R40, RZ, RZ, -R40 ;  /* 0x000000ffff28a224 */ /* 0x000fe200078e0a28 */
[----:B------:R-:W-:Y:S01]  /*1620*/  ISETP.GT.U32.AND P2, PT, R5, R46, PT ;  /* 0x0000002e0500720c */ /* 0x000fe20003f44070 */
[----:B------:R-:W-:-:S04]  /*1630*/  IMAD.HI.U32 R9, R8, R13, RZ ;  /* 0x0000000d08097227 */ /* 0x000fc800078e00ff */
[----:B------:R-:W-:Y:S01]  /*1640*/  @!P5 IMAD.IADD R44, R44, 0x1, -R5 ;  /* 0x000000012c2cd824 */ /* 0x000fe200078e0a05 */
[C---:B------:R-:W-:Y:S01]  /*1650*/  ISETP.GT.U32.AND P5, PT, R5.reuse, R54, PT ;  /* 0x000000360500720c */ /* 0x040fe20003fa4070 */
[----:B------:R-:W-:Y:S02]  /*1660*/  IMAD R60, R5, R11, R60 ;  /* 0x0000000b053c7224 */ /* 0x000fe400078e023c */
[----:B------:R-:W-:Y:S02]  /*1670*/  IMAD.MOV R48, RZ, RZ, -R9 ;  /* 0x000000ffff307224 */ /* 0x000fe400078e0a09 */
[----:B------:R-:W-:Y:S01]  /*1680*/  @!P6 IMAD.IADD R32, R32, 0x1, -R5 ;  /* 0x000000012020e824 */ /* 0x000fe200078e0a05 */
[----:B------:R-:W-:Y:S01]  /*1690*/  ISETP.GE.AND P6, PT, R19, RZ, PT ;  /* 0x000000ff1300720c */ /* 0x000fe20003fc6270 */
[----:B------:R-:W-:Y:S02]  /*16a0*/  IMAD.MOV.U32 R42, RZ, RZ, R30 ;  /* 0x000000ffff2a7224 */ /* 0x000fe400078e001e */
[----:B------:R-:W-:Y:S01]  /*16b0*/  @!P1 IMAD.MOV R44, RZ, RZ, -R44 ;  /* 0x000000ffff2c9224 */ /* 0x000fe200078e0a2c */
[C---:B------:R-:W-:Y:S01]  /*16c0*/  ISETP.GT.U32.AND P1, PT, R5.reuse, R60, PT ;  /* 0x0000003c0500720c */ /* 0x040fe20003f24070 */
[----:B------:R-:W-:-:S02]  /*16d0*/  IMAD R30, R5, R48, R13 ;  /* 0x00000030051e7224 */ /* 0x000fc400078e020d */
[----:B------:R-:W-:Y:S01]  /*16e0*/  @!P4 IMAD.MOV R42, RZ, RZ, -R42 ;  /* 0x000000ffff2ac224 */ /* 0x000fe200078e0a2a */
[C---:B------:R-:W-:Y:S01]  /*16f0*/  ISETP.GT.U32.AND P4, PT, R5.reuse, R32, PT ;  /* 0x000000200500720c */ /* 0x040fe20003f84070 */
[--C-:B------:R-:W-:Y:S01]  /*1700*/  @!P2 IMAD.IADD R46, R46, 0x1, -R5.reuse ;  /* 0x000000012e2ea824 */ /* 0x100fe200078e0a05 */
[----:B------:R-:W-:Y:S01]  /*1710*/  ISETP.GT.U32.AND P2, PT, R5, R30, PT ;  /* 0x0000001e0500720c */ /* 0x000fe20003f44070 */
[----:B------:R-:W-:Y:S02]  /*1720*/  VIADD R13, R21, 0x14 ;  /* 0x00000014150d7836 */ /* 0x000fe40000000000 */
[--C-:B------:R-:W-:Y:S02]  /*1730*/  @!P5 IMAD.IADD R54, R54, 0x1, -R5.reuse ;  /* 0x000000013636d824 */ /* 0x100fe400078e0a05 */
[----:B------:R-:W-:Y:S01]  /*1740*/  @!P3 IMAD.MOV R46, RZ, RZ, -R46 ;  /* 0x000000ffff2eb224 */ /* 0x000fe200078e0a2e */
[----:B------:R-:W-:Y:S01]  /*1750*/  IABS R11, R13 ;  /* 0x0000000d000b7213 */ /* 0x000fe20000000000 */
[--C-:B------:R-:W-:Y:S01]  /*1760*/  @!P1 IMAD.IADD R60, R60, 0x1, -R5.reuse ;  /* 0x000000013c3c9824 */ /* 0x100fe200078e0a05 */
[----:B------:R-:W-:Y:S01]  /*1770*/  ISETP.GT.U32.AND P5, PT, R5, R54, PT ;  /* 0x000000360500720c */ /* 0x000fe20003fa4070 */
[----:B------:R-:W-:Y:S01]  /*1780*/  VIADD R27, R21, 0xa ;  /* 0x0000000a151b7836 */ /* 0x000fe20000000000 */
[----:B------:R-:W-:Y:S01]  /*1790*/  ISETP.GE.AND P3, PT, R23, RZ, PT ;  /* 0x000000ff1700720c */ /* 0x000fe20003f66270 */
[----:B------:R-:W-:Y:S01]  /*17a0*/  @!P4 IMAD.IADD R32, R32, 0x1, -R5 ;  /* 0x000000012020c824 */ /* 0x000fe200078e0a05 */
[----:B------:R-:W-:Y:S01]  /*17b0*/  ISETP.GT.U32.AND P1, PT, R5, R60, PT ;  /* 0x0000003c0500720c */ /* 0x000fe20003f24070 */
[----:B------:R-:W-:Y:S01]  /*17c0*/  IMAD.HI.U32 R9, R8, R11, RZ ;  /* 0x0000000b08097227 */ /* 0x000fe200078e00ff */
[----:B------:R-:W-:-:S02]  /*17d0*/  ISETP.GE.AND P4, PT, R25, RZ, PT ;  /* 0x000000ff1900720c */ /* 0x000fc40003f86270 */
[----:B------:R-:W-:Y:S01]  /*17e0*/  IABS R70, R27 ;  /* 0x0000001b00467213 */ /* 0x000fe20000000000 */
[----:B------:R-:W-:Y:S01]  /*17f0*/  @!P2 IMAD.IADD R30, R30, 0x1, -R5 ;  /* 0x000000011e1ea824 */ /* 0x000fe200078e0a05 */
[----:B------:R-:W-:Y:S01]  /*1800*/  ISETP.GE.AND P2, PT, R13, RZ, PT ;  /* 0x000000ff0d00720c */ /* 0x000fe20003f46270 */
[----:B------:R-:W-:Y:S02]  /*1810*/  IMAD.MOV.U32 R48, RZ, RZ, R32 ;  /* 0x000000ffff307224 */ /* 0x000fe400078e0020 */
[----:B------:R-:W-:Y:S02]  /*1820*/  IMAD.MOV R32, RZ, RZ, -R9 ;  /* 0x000000ffff207224 */ /* 0x000fe400078e0a09 */
[----:B------:R-:W-:Y:S01]  /*1830*/  @!P6 IMAD.MOV R48, RZ, RZ, -R48 ;  /* 0x000000ffff30e224 */ /* 0x000fe200078e0a30 */
[C---:B------:R-:W-:Y:S01]  /*1840*/  ISETP.GT.U32.AND P6, PT, R5.reuse, R30, PT ;  /* 0x0000001e0500720c */ /* 0x040fe20003fc4070 */
[----:B------:R-:W-:Y:S02]  /*1850*/  IMAD R32, R5, R32, R11 ;  /* 0x0000002005207224 */ /* 0x000fe400078e020b */
[----:B------:R-:W-:Y:S01]  /*1860*/  @!P5 IMAD.IADD R54, R54, 0x1, -R5 ;  /* 0x000000013636d824 */ /* 0x000fe200078e0a05 */
[----:B------:R-:W-:Y:S01]  /*1870*/  ISETP.GE.AND P5, PT, R35, RZ, PT ;  /* 0x000000ff2300720c */ /* 0x000fe20003fa6270 */
[----:B------:R-:W-:-:S02]  /*1880*/  VIADD R9, R21, 0x12 ;  /* 0x0000001215097836 */ /* 0x000fc40000000000 */
[--C-:B------:R-:W-:Y:S01]  /*1890*/  @!P1 IMAD.IADD R60, R60, 0x1, -R5.reuse ;  /* 0x000000013c3c9824 */ /* 0x100fe200078e0a05 */
[----:B------:R-:W-:Y:S01]  /*18a0*/  ISETP.GT.U32.AND P1, PT, R5, R32, PT ;  /* 0x000000200500720c */ /* 0x000fe20003f24070 */
[----:B------:R-:W-:Y:S01]  /*18b0*/  @!P3 IMAD.MOV R54, RZ, RZ, -R54 ;  /* 0x000000ffff36b224 */ /* 0x000fe200078e0a36 */
[----:B------:R-:W-:Y:S01]  /*18c0*/  ISETP.GE.AND P3, PT, R9, RZ, PT ;  /* 0x000000ff0900720c */ /* 0x000fe20003f66270 */
[C---:B------:R-:W-:Y:S01]  /*18d0*/  VIADD R23, R21.reuse, 0xe ;  /* 0x0000000e15177836 */ /* 0x040fe20000000000 */
[----:B------:R-:W-:Y:S01]  /*18e0*/  IABS R64, R9 ;  /* 0x0000000900407213 */ /* 0x000fe20000000000 */
[----:B------:R-:W-:Y:S02]  /*18f0*/  VIADD R9, R21, 0x10 ;  /* 0x0000001015097836 */ /* 0x000fe40000000000 */
[----:B------:R-:W-:Y:S01]  /*1900*/  @!P6 IMAD.IADD R30, R30, 0x1, -R5 ;  /* 0x000000011e1ee824 */ /* 0x000fe200078e0a05 */
[----:B------:R-:W-:Y:S01]  /*1910*/  IABS R66, R23 ;  /* 0x0000001700427213 */ /* 0x000fe20000000000 */
[----:B------:R-:W-:Y:S01]  /*1920*/  IMAD.HI.U32 R17, R8, R70, RZ ;  /* 0x0000004608117227 */ /* 0x000fe200078e00ff */
[----:B------:R-:W-:-:S02]  /*1930*/  ISETP.GE.AND P6, PT, R9, RZ, PT ;  /* 0x000000ff0900720c */ /* 0x000fc40003fc6270 */
[----:B------:R-:W-:Y:S01]  /*1940*/  IABS R19, R9 ;  /* 0x0000000900137213 */ /* 0x000fe20000000000 */
[----:B------:R-:W-:-:S04]  /*1950*/  IMAD.HI.U32 R9, R8, R64, RZ ;  /* 0x0000004008097227 */ /* 0x000fc800078e00ff */
[----:B------:R-:W-:Y:S02]  /*1960*/  IMAD.MOV R9, RZ, RZ, -R9 ;  /* 0x000000ffff097224 */ /* 0x000fe400078e0a09 */
[----:B------:R-:W-:Y:S02]  /*1970*/  @!P1 IMAD.IADD R32, R32, 0x1, -R5 ;  /* 0x0000000120209824 */ /* 0x000fe400078e0a05 */
[C---:B------:R-:W-:Y:S02]  /*1980*/  IMAD R64, R5.reuse, R9, R64 ;  /* 0x0000000905407224 */ /* 0x040fe400078e0240 */
[----:B------:R-:W-:Y:S01]  /*1990*/  IMAD.MOV.U32 R56, RZ, RZ, R30 ;  /* 0x000000ffff387224 */ /* 0x000fe200078e001e */
[----:B------:R-:W-:Y:S01]  /*19a0*/  ISETP.GT.U32.AND P1, PT, R5, R32, PT ;  /* 0x000000200500720c */ /* 0x000fe20003f24070 */
[----:B------:R-:W-:-:S04]  /*19b0*/  IMAD.HI.U32 R9, R8, R19, RZ ;  /* 0x0000001308097227 */ /* 0x000fc800078e00ff */
[----:B------:R-:W-:Y:S01]  /*19c0*/  @!P4 IMAD.MOV R56, RZ, RZ, -R56 ;  /* 0x000000ffff38c224 */ /* 0x000fe200078e0a38 */
[----:B------:R-:W-:Y:S01]  /*19d0*/  ISETP.GT.U32.AND P4, PT, R5, R64, PT ;  /* 0x000000400500720c */ /* 0x000fe20003f84070 */
[----:B------:R-:W-:-:S04]  /*19e0*/  IMAD.HI.U32 R11, R8, R66, RZ ;  /* 0x00000042080b7227 */ /* 0x000fc800078e00ff */
[----:B------:R-:W-:Y:S02]  /*19f0*/  IMAD.MOV R62, RZ, RZ, -R9 ;  /* 0x000000ffff3e7224 */ /* 0x000fe400078e0a09 */
[----:B------:R-:W-:Y:S02]  /*1a00*/  IMAD.MOV R11, RZ, RZ, -R11 ;  /* 0x000000ffff0b7224 */ /* 0x000fe400078e0a0b */
[C---:B------:R-:W-:Y:S02]  /*1a10*/  IMAD R30, R5.reuse, R62, R19 ;  /* 0x0000003e051e7224 */ /* 0x040fe400078e0213 */
[C---:B------:R-:W-:Y:S02]  /*1a20*/  IMAD R66, R5.reuse, R11, R66 ;  /* 0x0000000b05427224 */ /* 0x040fe400078e0242 */
[--C-:B------:R-:W-:Y:S01]  /*1a30*/  @!P1 IMAD.IADD R32, R32, 0x1, -R5.reuse ;  /* 0x0000000120209824 */ /* 0x100fe200078e0a05 */
[C---:B------:R-:W-:Y:S01]  /*1a40*/  ISETP.GT.U32.AND P1, PT, R5.reuse, R30, PT ;  /* 0x0000001e0500720c */ /* 0x040fe20003f24070 */
[----:B------:R-:W-:Y:S01]  /*1a50*/  @!P4 IMAD.IADD R64, R64, 0x1, -R5 ;  /* 0x000000014040c824 */ /* 0x000fe200078e0a05 */
[----:B------:R-:W-:Y:S01]  /*1a60*/  ISETP.GT.U32.AND P4, PT, R5, R66, PT ;  /* 0x000000420500720c */ /* 0x000fe20003f84070 */
[----:B------:R-:W-:-:S02]  /*1a70*/  IMAD.MOV R17, RZ, RZ, -R17 ;  /* 0x000000ffff117224 */ /* 0x000fc400078e0a11 */
[----:B------:R-:W-:Y:S02]  /*1a80*/  VIADD R25, R21, 0xc ;  /* 0x0000000c15197836 */ /* 0x000fe40000000000 */
[----:B------:R-:W-:Y:S02]  /*1a90*/  IMAD R70, R5, R17, R70 ;  /* 0x0000001105467224 */ /* 0x000fe400078e0246 */
[----:B------:R-:W-:Y:S01]  /*1aa0*/  VIADD R17, R21, 0x8 ;  /* 0x0000000815117836 */ /* 0x000fe20000000000 */
[----:B------:R-:W-:Y:S01]  /*1ab0*/  IABS R68, R25 ;  /* 0x0000001900447213 */ /* 0x000fe20000000000 */
[----:B------:R-:W-:Y:S01]  /*1ac0*/  IMAD.MOV.U32 R62, RZ, RZ, R32 ;  /* 0x000000ffff3e7224 */ /* 0x000fe200078e0020 */
[----:B------:R-:W-:Y:S01]  /*1ad0*/  SHF.R.U32.HI R32, RZ, 0x2, R28 ;  /* 0x00000002ff207819 */ /* 0x000fe2000001161c */
[--C-:B------:R-:W-:Y:S01]  /*1ae0*/  @!P1 IMAD.IADD R30, R30, 0x1, -R5.reuse ;  /* 0x000000011e1e9824 */ /* 0x100fe200078e0a05 */
[----:B------:R-:W-:Y:S01]  /*1af0*/  IABS R72, R17 ;  /* 0x0000001100487213 */ /* 0x000fe20000000000 */
[----:B------:R-:W-:Y:S01]  /*1b00*/  @!P4 IMAD.IADD R66, R66, 0x1, -R5 ;  /* 0x000000014242c824 */ /* 0x000fe200078e0a05 */
[C---:B------:R-:W-:Y:S01]  /*1b10*/  ISETP.GT.U32.AND P1, PT, R5.reuse, R64, PT ;  /* 0x000000400500720c */ /* 0x040fe20003f24070 */
[----:B------:R-:W-:Y:S01]  /*1b20*/  IMAD.HI.U32 R13, R8, R68, RZ ;  /* 0x00000044080d7227 */ /* 0x000fe200078e00ff */
[----:B------:R-:W-:-:S02]  /*1b30*/  ISETP.GT.U32.AND P4, PT, R5, R30, PT ;  /* 0x0000001e0500720c */ /* 0x000fc40003f84070 */
[----:B------:R-:W-:Y:S01]  /*1b40*/  SGXT.U32 R32, R32, 0x3 ;  /* 0x000000032020781a */ /* 0x000fe20000000000 */
[----:B------:R-:W-:Y:S01]  /*1b50*/  @!P2 IMAD.MOV R62, RZ, RZ, -R62 ;  /* 0x000000ffff3ea224 */ /* 0x000fe200078e0a3e */
[----:B------:R-:W-:Y:S01]  /*1b60*/  ISETP.GT.U32.AND P2, PT, R5, R66, PT ;  /* 0x000000420500720c */ /* 0x000fe20003f44070 */
[----:B------:R-:W-:Y:S02]  /*1b70*/  IMAD.MOV R13, RZ, RZ, -R13 ;  /* 0x000000ffff0d7224 */ /* 0x000fe400078e0a0d */
[----:B------:R-:W-:-:S04]  /*1b80*/  IMAD.HI.U32 R9, R8, R72, RZ ;  /* 0x0000004808097227 */ /* 0x000fc800078e00ff */
[C---:B------:R-:W-:Y:S02]  /*1b90*/  IMAD R68, R5.reuse, R13, R68 ;  /* 0x0000000d05447224 */ /* 0x040fe400078e0244 */
[----:B------:R-:W-:Y:S02]  /*1ba0*/  IMAD.MOV R11, RZ, RZ, -R9 ;  /* 0x000000ffff0b7224 */ /* 0x000fe400078e0a09 */
[--C-:B------:R-:W-:Y:S01]  /*1bb0*/  @!P1 IMAD.IADD R64, R64, 0x1, -R5.reuse ;  /* 0x0000000140409824 */ /* 0x100fe200078e0a05 */
[C---:B------:R-:W-:Y:S01]  /*1bc0*/  ISETP.GT.U32.AND P1, PT, R5.reuse, R68, PT ;  /* 0x000000440500720c */ /* 0x040fe20003f24070 */
[C---:B------:R-:W-:Y:S02]  /*1bd0*/  IMAD R72, R5.reuse, R11, R72 ;  /* 0x0000000b05487224 */ /* 0x040fe400078e0248 */
[--C-:B------:R-:W-:Y:S01]  /*1be0*/  @!P4 IMAD.IADD R30, R30, 0x1, -R5.reuse ;  /* 0x000000011e1ec824 */ /* 0x100fe200078e0a05 */
[C---:B------:R-:W-:Y:S01]  /*1bf0*/  ISETP.GT.U32.AND P4, PT, R5.reuse, R70, PT ;  /* 0x000000460500720c */ /* 0x040fe20003f84070 */
[----:B------:R-:W-:Y:S01]  /*1c00*/  @!P2 IMAD.IADD R66, R66, 0x1, -R5 ;  /* 0x000000014242a824 */ /* 0x000fe200078e0a05 */
[----:B------:R-:W-:Y:S01]  /*1c10*/  ISETP.GT.U32.AND P2, PT, R5, R72, PT ;  /* 0x000000480500720c */ /* 0x000fe20003f44070 */
[----:B------:R-:W-:Y:S01]  /*1c20*/  @!P5 IMAD.MOV R60, RZ, RZ, -R60 ;  /* 0x000000ffff3cd224 */ /* 0x000fe200078e0a3c */
[----:B------:R-:W-:Y:S01]  /*1c30*/  ISETP.GE.AND P5, PT, R23, RZ, PT ;  /* 0x000000ff1700720c */ /* 0x000fe20003fa6270 */
[----:B------:R-:W-:-:S02]  /*1c40*/  VIADD R19, R21, 0x6 ;  /* 0x0000000615137836 */ /* 0x000fc40000000000 */
[C---:B------:R-:W-:Y:S02]  /*1c50*/  VIADD R23, R21.reuse, 0x4 ;  /* 0x0000000415177836 */ /* 0x040fe40000000000 */
[----:B------:R-:W-:Y:S01]  /*1c60*/  VIADD R35, R21, 0x2 ;  /* 0x0000000215237836 */ /* 0x000fe20000000000 */
[----:B------:R-:W-:Y:S01]  /*1c70*/  IABS R74, R19 ;  /* 0x00000013004a7213 */ /* 0x000fe20000000000 */
[--C-:B------:R-:W-:Y:S01]  /*1c80*/  @!P1 IMAD.IADD R68, R68, 0x1, -R5.reuse ;  /* 0x0000000144449824 */ /* 0x100fe200078e0a05 */
[----:B------:R-:W-:Y:S01]  /*1c90*/  IABS R76, R23 ;  /* 0x00000017004c7213 */ /* 0x000fe20000000000 */
[----:B------:R-:W-:Y:S01]  /*1ca0*/  @!P4 IMAD.IADD R70, R70, 0x1, -R5 ;  /* 0x000000014646c824 */ /* 0x000fe200078e0a05 */
[----:B------:R-:W-:Y:S01]  /*1cb0*/  IABS R78, R35 ;  /* 0x00000023004e7213 */ /* 0x000fe20000000000 */
[C---:B------:R-:W-:Y:S01]  /*1cc0*/  IMAD.HI.U32 R9, R8.reuse, R74, RZ ;  /* 0x0000004a08097227 */ /* 0x040fe200078e00ff */
[----:B------:R-:W-:Y:S02]  /*1cd0*/  ISETP.GT.U32.AND P4, PT, R5, R68, PT ;  /* 0x000000440500720c */ /* 0x000fe40003f84070 */
[----:B------:R-:W-:Y:S01]  /*1ce0*/  ISETP.GE.AND P1, PT, R25, RZ, PT ;  /* 0x000000ff1900720c */ /* 0x000fe20003f26270 */
[----:B------:R-:W-:-:S04]  /*1cf0*/  IMAD.HI.U32 R11, R8, R76, RZ ;  /* 0x0000004c080b7227 */ /* 0x000fc800078e00ff */
[----:B------:R-:W-:-:S04]  /*1d00*/  IMAD.HI.U32 R13, R8, R78, RZ ;  /* 0x0000004e080d7227 */ /* 0x000fc800078e00ff */
[----:B------:R-:W-:Y:S01]  /*1d10*/  @!P2 IMAD.IADD R72, R72, 0x1, -R5 ;  /* 0x000000014848a824 */ /* 0x000fe200078e0a05 */
[----:B------:R-:W-:Y:S01]  /*1d20*/  ISETP.GT.U32.AND P2, PT, R5, R70, PT ;  /* 0x000000460500720c */ /* 0x000fe20003f44070 */
[----:B------:R-:W-:-:S04]  /*1d30*/  IMAD.HI.U32 R8, R8, R80, RZ ;  /* 0x0000005008087227 */ /* 0x000fc800078e00ff */
[----:B------:R-:W-:Y:S01]  /*1d40*/  @!P3 IMAD.MOV R64, RZ, RZ, -R64 ;  /* 0x000000ffff40b224 */ /* 0x000fe200078e0a40 */
[C---:B------:R-:W-:Y:S01]  /*1d50*/  ISETP.GT.U32.AND P3, PT, R5.reuse, R72, PT ;  /* 0x000000480500720c */ /* 0x040fe20003f64070 */
[----:B------:R-:W-:Y:S02]  /*1d60*/  IMAD.MOV R8, RZ, RZ, -R8 ;  /* 0x000000ffff087224 */ /* 0x000fe400078e0a08 */
[----:B------:R-:W-:Y:S02]  /*1d70*/  IMAD.MOV R9, RZ, RZ, -R9 ;  /* 0x000000ffff097224 */ /* 0x000fe400078e0a09 */
[----:B------:R-:W-:Y:S02]  /*1d80*/  IMAD.MOV R11, RZ, RZ, -R11 ;  /* 0x000000ffff0b7224 */ /* 0x000fe400078e0a0b */
[----:B------:R-:W-:Y:S02]  /*1d90*/  IMAD.MOV R13, RZ, RZ, -R13 ;  /* 0x000000ffff0d7224 */ /* 0x000fe400078e0a0d */
[----:B------:R-:W-:-:S02]  /*1da0*/  IMAD R80, R5, R8, R80 ;  /* 0x0000000805507224 */ /* 0x000fc400078e0250 */
[C---:B------:R-:W-:Y:S01]  /*1db0*/  IMAD R74, R5.reuse, R9, R74 ;  /* 0x00000009054a7224 */ /* 0x040fe200078e024a */
[----:B------:R-:W-:Y:S01]  /*1dc0*/  LOP3.LUT R9, R28, 0x3, RZ, 0xc0, !PT ;  /* 0x000000031c097812 */ /* 0x000fe200078ec0ff */
[C---:B------:R-:W-:Y:S02]  /*1dd0*/  IMAD R76, R5.reuse, R11, R76 ;  /* 0x0000000b054c7224 */ /* 0x040fe400078e024c */
[C---:B------:R-:W-:Y:S02]  /*1de0*/  IMAD R78, R5.reuse, R13, R78 ;  /* 0x0000000d054e7224 */ /* 0x040fe400078e024e */
[----:B------:R-:W-:Y:S02]  /*1df0*/  IMAD.MOV.U32 R8, RZ, RZ, R30 ;  /* 0x000000ffff087224 */ /* 0x000fe400078e001e */
[----:B------:R-:W-:Y:S01]  /*1e00*/  @!P5 IMAD.MOV R66, RZ, RZ, -R66 ;  /* 0x000000ffff42d224 */ /* 0x000fe200078e0a42 */
[C---:B------:R-:W-:Y:S01]  /*1e10*/  ISETP.GT.U32.AND P5, PT, R5.reuse, R80, PT ;  /* 0x000000500500720c */ /* 0x040fe20003fa4070 */
[----:B------:R-:W-:Y:S01]  /*1e20*/  @!P6 IMAD.MOV R8, RZ, RZ, -R8 ;  /* 0x000000ffff08e224 */ /* 0x000fe200078e0a08 */
[C---:B------:R-:W-:Y:S01]  /*1e30*/  ISETP.GT.U32.AND P6, PT, R5.reuse, R74, PT ;  /* 0x0000004a0500720c */ /* 0x040fe20003fc4070 */
[--C-:B------:R-:W-:Y:S01]  /*1e40*/  @!P4 IMAD.IADD R68, R68, 0x1, -R5.reuse ;  /* 0x000000014444c824 */ /* 0x100fe200078e0a05 */
[C---:B------:R-:W-:Y:S01]  /*1e50*/  ISETP.GT.U32.AND P4, PT, R5.reuse, R76, PT ;  /* 0x0000004c0500720c */ /* 0x040fe20003f84070 */
[--C-:B------:R-:W-:Y:S01]  /*1e60*/  @!P2 IMAD.IADD R70, R70, 0x1, -R5.reuse ;  /* 0x000000014646a824 */ /* 0x100fe200078e0a05 */
[----:B------:R-:W-:Y:S01]  /*1e70*/  ISETP.GT.U32.AND P2, PT, R5, R78, PT ;  /* 0x0000004e0500720c */ /* 0x000fe20003f44070 */
[----:B------:R-:W-:Y:S01]  /*1e80*/  @!P3 IMAD.IADD R72, R72, 0x1, -R5 ;  /* 0x000000014848b824 */ /* 0x000fe200078e0a05 */
[----:B------:R-:W-:Y:S01]  /*1e90*/  ISETP.GE.AND P3, PT, R27, RZ, PT ;  /* 0x000000ff1b00720c */ /* 0x000fe20003f66270 */
[----:B------:R-:W-:-:S02]  /*1ea0*/  @!P1 IMAD.MOV R68, RZ, RZ, -R68 ;  /* 0x000000ffff449224 */ /* 0x000fc400078e0a44 */
[----:B------:R-:W-:Y:S02]  /*1eb0*/  IMAD R9, R9, 0x88, RZ ;  /* 0x0000008809097824 */ /* 0x000fe400078e02ff */
[--C-:B------:R-:W-:Y:S01]  /*1ec0*/  @!P5 IMAD.IADD R80, R80, 0x1, -R5.reuse ;  /* 0x000000015050d824 */ /* 0x100fe200078e0a05 */
[----:B------:R-:W-:Y:S01]  /*1ed0*/  ISETP.GE.AND P5, PT, R17, RZ, PT ;  /* 0x000000ff1100720c */ /* 0x000fe20003fa6270 */
[----:B------:R-:W-:Y:S01]  /*1ee0*/  @!P6 IMAD.IADD R74, R74, 0x1, -R5 ;  /* 0x000000014a4ae824 */ /* 0x000fe200078e0a05 */
[----:B------:R-:W-:Y:S01]  /*1ef0*/  LOP3.LUT R32, R9, R32, R7, 0x1e, !PT ;  /* 0x0000002009207212 */ /* 0x000fe200078e1e07 */
[--C-:B------:R-:W-:Y:S01]  /*1f00*/  @!P4 IMAD.IADD R76, R76, 0x1, -R5.reuse ;  /* 0x000000014c4cc824 */ /* 0x100fe200078e0a05 */
[C---:B------:R-:W-:Y:S01]  /*1f10*/  ISETP.GT.U32.AND P1, PT, R5.reuse, R80, PT ;  /* 0x000000500500720c */ /* 0x040fe20003f24070 */
[----:B------:R-:W-:Y:S01]  /*1f20*/  @!P2 IMAD.IADD R78, R78, 0x1, -R5 ;  /* 0x000000014e4ea824 */ /* 0x000fe200078e0a05 */
[C---:B------:R-:W-:Y:S01]  /*1f30*/  ISETP.GT.U32.AND P4, PT, R5.reuse, R74, PT ;  /* 0x0000004a0500720c */ /* 0x040fe20003f84070 */
[----:B------:R-:W-:Y:S01]  /*1f40*/  @!P3 IMAD.MOV R70, RZ, RZ, -R70 ;  /* 0x000000ffff46b224 */ /* 0x000fe200078e0a46 */
[C---:B------:R-:W-:Y:S01]  /*1f50*/  ISETP.GT.U32.AND P3, PT, R5.reuse, R76, PT ;  /* 0x0000004c0500720c */ /* 0x040fe20003f64070 */
[----:B------:R-:W-:Y:S01]  /*1f60*/  IMAD.SHL.U32 R33, R28, 0x20, RZ ;  /* 0x000000201c217824 */ /* 0x000fe200078e00ff */
[----:B------:R-:W-:-:S02]  /*1f70*/  ISETP.GT.U32.AND P2, PT, R5, R78, PT ;  /* 0x0000004e0500720c */ /* 0x000fc40003f44070 */
[----:B------:R-:W-:Y:S01]  /*1f80*/  LOP3.LUT R7, R28, 0x7, RZ, 0xc0, !PT ;  /* 0x000000071c077812 */ /* 0x000fe200078ec0ff */
[----:B------:R-:W-:Y:S01]  /*1f90*/  @!P5 IMAD.MOV R72, RZ, RZ, -R72 ;  /* 0x000000ffff48d224 */ /* 0x000fe200078e0a48 */
[----:B------:R-:W-:Y:S02]  /*1fa0*/  LOP3.LUT R30, R33, 0xc00, RZ, 0xc0, !PT ;  /* 0x00000c00211e7812 */ /* 0x000fe400078ec0ff */
[----:B------:R-:W-:Y:S01]  /*1fb0*/  ISETP.GE.AND P6, PT, R21, RZ, PT ;  /* 0x000000ff1500720c */ /* 0x000fe20003fc6270 */
[--C-:B------:R-:W-:Y:S01]  /*1fc0*/  @!P1 IMAD.IADD R80, R80, 0x1, -R5.reuse ;  /* 0x0000000150509824 */ /* 0x100fe200078e0a05 */
[----:B------:R-:W-:Y:S01]  /*1fd0*/  ISETP.GE.AND P1, PT, R23, RZ, PT ;  /* 0x000000ff1700720c */ /* 0x000fe20003f26270 */
[--C-:B------:R-:W-:Y:S01]  /*1fe0*/  @!P4 IMAD.IADD R74, R74, 0x1, -R5.reuse ;  /* 0x000000014a4ac824 */ /* 0x100fe200078e0a05 */
[----:B------:R-:W-:Y:S01]  /*1ff0*/  ISETP.GE.AND P4, PT, R19, RZ, PT ;  /* 0x000000ff1300720c */ /* 0x000fe20003f86270 */
[--C-:B------:R-:W-:Y:S01]  /*2000*/  @!P3 IMAD.IADD R76, R76, 0x1, -R5.reuse ;  /* 0x000000014c4cb824 */ /* 0x100fe200078e0a05 */
[----:B------:R-:W-:Y:S01]  /*2010*/  ISETP.GE.AND P3, PT, R35, RZ, PT ;  /* 0x000000ff2300720c */ /* 0x000fe20003f66270 */
[----:B------:R-:W-:Y:S01]  /*2020*/  @!P2 IMAD.IADD R78, R78, 0x1, -R5 ;  /* 0x000000014e4ea824 */ /* 0x000fe200078e0a05 */
[----:B------:R-:W-:Y:S01]  /*2030*/  ISETP.NE.AND P2, PT, R15, RZ, PT ;  /* 0x000000ff0f00720c */ /* 0x000fe20003f45270 */
[C---:B------:R-:W-:Y:S01]  /*2040*/  IMAD.SHL.U32 R9, R7.reuse, 0x10, RZ ;  /* 0x0000001007097824 */ /* 0x040fe200078e00ff */
[----:B------:R-:W-:Y:S01]  /*2050*/  LOP3.LUT R5, RZ, R15, RZ, 0x33, !PT ;  /* 0x0000000fff057212 */ /* 0x000fe200078e33ff */
[----:B------:R-:W-:-:S02]  /*2060*/  IMAD R30, R7, 0x80, R30 ;  /* 0x00000080071e7824 */ /* 0x000fc400078e021e */
[----:B------:R-:W-:Y:S01]  /*2070*/  @!P6 IMAD.MOV R80, RZ, RZ, -R80 ;  /* 0x000000ffff50e224 */ /* 0x000fe200078e0a50 */
[----:B------:R-:W-:Y:S01]  /*2080*/  SEL R18, R5, R18, !P2 ;  /* 0x0000001205127207 */ /* 0x000fe20005000000 */
[----:B------:R-:W-:Y:S01]  /*2090*/  @!P1 IMAD.MOV R76, RZ, RZ, -R76 ;  /* 0x000000ffff4c9224 */ /* 0x000fe200078e0a4c */
[----:B------:R-:W-:Y:S01]  /*20a0*/  LOP3.LUT R9, R9, 0x30, R82, 0x78, !PT ;  /* 0x0000003009097812 */ /* 0x000fe200078e7852 */
[----:B------:R-:W-:Y:S01]  /*20b0*/  @!P4 IMAD.MOV R74, RZ, RZ, -R74 ;  /* 0x000000ffff4ac224 */ /* 0x000fe200078e0a4a */
[C---:B------:R-:W-:Y:S01]  /*20c0*/  SEL R26, R5.reuse, R26, !P2 ;  /* 0x0000001a051a7207 */ /* 0x040fe20005000000 */
[----:B------:R-:W-:Y:S01]  /*20d0*/  IMAD R18, R18, UR35, RZ ;  /* 0x0000002312127c24 */ /* 0x000fe2000f8e02ff */
[C---:B------:R-:W-:Y:S01]  /*20e0*/  SEL R20, R5.reuse, R20, !P2 ;  /* 0x0000001405147207 */ /* 0x040fe20005000000 */
[----:B------:R-:W-:Y:S01]  /*20f0*/  IMAD.IADD R30, R30, 0x1, R9 ;  /* 0x000000011e1e7824 */ /* 0x000fe200078e0209 */
[C---:B------:R-:W-:Y:S01]  /*2100*/  SEL R22, R5.reuse, R22, !P2 ;  /* 0x0000001605167207 */ /* 0x040fe20005000000 */
[----:B------:R-:W-:Y:S01]  /*2110*/  @!P3 IMAD.MOV R78, RZ, RZ, -R78 ;  /* 0x000000ffff4eb224 */ /* 0x000fe200078e0a4e */
[----:B------:R-:W-:Y:S01]  /*2120*/  IADD3 R9, P3, R18, UR32, RZ ;  /* 0x0000002012097c10 */ /* 0x000fe2000ff7e0ff */
[----:B------:R-:W-:Y:S01]  /*2130*/  IMAD R7, R26, UR35, RZ ;  /* 0x000000231a077c24 */ /* 0x000fe2000f8e02ff */
[----:B------:R-:W-:Y:S01]  /*2140*/  SEL R34, R5, R34, !P2 ;  /* 0x0000002205227207 */ /* 0x000fe20005000000 */
[----:B------:R-:W-:Y:S01]  /*2150*/  IMAD R20, R20, UR35, RZ ;  /* 0x0000002314147c24 */ /* 0x000fe2000f8e02ff */
[----:B------:R-:W-:Y:S01]  /*2160*/  R2UR UR6, R9 ;  /* 0x00000000090672ca */ /* 0x000fe200000e0000 */
[----:B------:R-:W-:Y:S01]  /*2170*/  IMAD R22, R22, UR35, RZ ;  /* 0x0000002316167c24 */ /* 0x000fe2000f8e02ff */
[----:B------:R-:W-:-:S02]  /*2180*/  IADD3 R9, P5, R7, UR32, RZ ;  /* 0x0000002007097c10 */ /* 0x000fc4000ffbe0ff */
[C---:B------:R-:W-:Y:S02]  /*2190*/  SEL R24, R5.reuse, R24, !P2 ;  /* 0x0000001805187207 */ /* 0x040fe40005000000 */
[C---:B------:R-:W-:Y:S02]  /*21a0*/  SEL R38, R5.reuse, R38, !P2 ;  /* 0x0000002605267207 */ /* 0x040fe40005000000 */
[C---:B------:R-:W-:Y:S01]  /*21b0*/  SEL R6, R5.reuse, R6, !P2 ;  /* 0x0000000605067207 */ /* 0x040fe20005000000 */
[----:B------:R-:W-:Y:S01]  /*21c0*/  IMAD R24, R24, UR35, RZ ;  /* 0x0000002318187c24 */ /* 0x000fe2000f8e02ff */
[C---:B------:R-:W-:Y:S01]  /*21d0*/  SEL R10, R5.reuse, R10, !P2 ;  /* 0x0000000a050a7207 */ /* 0x040fe20005000000 */
[----:B------:R-:W-:Y:S01]  /*21e0*/  IMAD R38, R38, UR35, RZ ;  /* 0x0000002326267c24 */ /* 0x000fe2000f8e02ff */
[C---:B------:R-:W-:Y:S02]  /*21f0*/  SEL R12, R5.reuse, R12, !P2 ;  /* 0x0000000c050c7207 */ /* 0x040fe40005000000 */
[C---:B------:R-:W-:Y:S01]  /*2200*/  SEL R14, R5.reuse, R14, !P2 ;  /* 0x0000000e050e7207 */ /* 0x040fe20005000000 */
[----:B------:R-:W-:Y:S01]  /*2210*/  IMAD R10, R10, UR35, RZ ;  /* 0x000000230a0a7c24 */ /* 0x000fe2000f8e02ff */
        /* <DEDUP_REMOVED lines=38> */
[----:B------:R-:W-:Y:S01]  /*2480*/  SEL R78, R5, R78, !P2 ;  /* 0x0000004e054e7207 */ /* 0x000fe20005000000 */
[----:B------:R-:W-:Y:S01]  /*2490*/  IMAD R74, R74, UR35, RZ ;  /* 0x000000234a4a7c24 */ /* 0x000fe2000f8e02ff */
[----:B------:R-:W-:Y:S01]  /*24a0*/  R2UR UR10, R9 ;  /* 0x00000000090a72ca */ /* 0x000fe200000e0000 */
[----:B------:R-:W-:Y:S01]  /*24b0*/  IMAD R9, R34, UR35, RZ ;  /* 0x0000002322097c24 */ /* 0x000fe2000f8e02ff */
[----:B------:R-:W-:Y:S01]  /*24c0*/  SEL R5, R5, R80, !P2 ;  /* 0x0000005005057207 */ /* 0x000fe20005000000 */
[----:B------:R-:W-:Y:S01]  /*24d0*/  IMAD R76, R76, UR35, RZ ;  /* 0x000000234c4c7c24 */ /* 0x000fe2000f8e02ff */
[----:B------:R-:W-:Y:S01]  /*24e0*/  IADD3 R15, P2, R20, UR32, RZ ;  /* 0x00000020140f7c10 */ /* 0x000fe2000ff5e0ff */
[----:B------:R-:W-:Y:S01]  /*24f0*/  IMAD R78, R78, UR35, RZ ;  /* 0x000000234e4e7c24 */ /* 0x000fe2000f8e02ff */
[----:B------:R-:W-:Y:S01]  /*2500*/  IADD3 R13, P1, R22, UR32, RZ ;  /* 0x00000020160d7c10 */ /* 0x000fe2000ff3e0ff */
[----:B------:R-:W-:Y:S01]  /*2510*/  IMAD R5, R5, UR35, RZ ;  /* 0x0000002305057c24 */ /* 0x000fe2000f8e02ff */
[----:B------:R-:W-:-:S02]  /*2520*/  SHF.R.S32.HI R34, RZ, 0x1f, R20 ;  /* 0x0000001fff227819 */ /* 0x000fc40000011414 */
[----:B------:R-:W-:Y:S02]  /*2530*/  R2UR UR8, R13 ;  /* 0x000000000d0872ca */ /* 0x000fe400000e0000 */
[----:B------:R-:W-:Y:S02]  /*2540*/  IADD3.X R34, R34, UR33, RZ, P2, !PT ;  /* 0x0000002122227c10 */ /* 0x000fe400097fe4ff */
[----:B------:R-:W-:Y:S02]  /*2550*/  IADD3 R11, P6, R24, UR32, RZ ;  /* 0x00000020180b7c10 */ /* 0x000fe4000ffde0ff */
[----:B------:R-:W-:Y:S02]  /*2560*/  SHF.R.S32.HI R35, RZ, 0x1f, R18 ;  /* 0x0000001fff237819 */ /* 0x000fe40000011412 */
[----:B------:R-:W-:Y:S02]  /*2570*/  SHF.R.S32.HI R27, RZ, 0x1f, R22 ;  /* 0x0000001fff1b7819 */ /* 0x000fe40000011416 */
[----:B------:R-:W-:-:S02]  /*2580*/  IADD3 R13, P2, R38, UR32, RZ ;  /* 0x00000020260d7c10 */ /* 0x000fc4000ff5e0ff */
[----:B------:R-:W-:Y:S02]  /*2590*/  SHF.R.S32.HI R26, RZ, 0x1f, R24 ;  /* 0x0000001fff1a7819 */ /* 0x000fe40000011418 */
[----:B------:R-:W-:Y:S02]  /*25a0*/  IADD3 R17, P4, R9, UR32, RZ ;  /* 0x0000002009117c10 */ /* 0x000fe4000ff9e0ff */
[----:B------:R-:W-:Y:S02]  /*25b0*/  SHF.R.S32.HI R24, RZ, 0x1f, R9 ;  /* 0x0000001fff187819 */ /* 0x000fe40000011409 */
[----:B------:R-:W-:Y:S02]  /*25c0*/  R2UR UR7, R15 ;  /* 0x000000000f0772ca */ /* 0x000fe400000e0000 */
[----:B------:R-:W-:Y:S02]  /*25d0*/  R2UR UR9, R11 ;  /* 0x000000000b0972ca */ /* 0x000fe400000e0000 */
[----:B------:R-:W-:-:S02]  /*25e0*/  IADD3.X R35, R35, UR33, RZ, P3, !PT ;  /* 0x0000002123237c10 */ /* 0x000fc40009ffe4ff */
[----:B------:R-:W-:Y:S02]  /*25f0*/  IADD3.X R27, R27, UR33, RZ, P1, !PT ;  /* 0x000000211b1b7c10 */ /* 0x000fe40008ffe4ff */
[----:B------:R-:W-:Y:S02]  /*2600*/  R2UR UR13, R13 ;  /* 0x000000000d0d72ca */ /* 0x000fe400000e0000 */
[----:B------:R-:W-:Y:S02]  /*2610*/  IADD3.X R26, R26, UR33, RZ, P6, !PT ;  /* 0x000000211a1a7c10 */ /* 0x000fe4000b7fe4ff */
[----:B------:R-:W-:Y:S02]  /*2620*/  IADD3 R15, P3, R36, UR32, RZ ;  /* 0x00000020240f7c10 */ /* 0x000fe4000ff7e0ff */
[----:B------:R-:W-:Y:S02]  /*2630*/  IADD3 R11, P1, R40, UR32, RZ ;  /* 0x00000020280b7c10 */ /* 0x000fe4000ff3e0ff */
[----:B------:R-:W-:-:S02]  /*2640*/  SHF.R.S32.HI R25, RZ, 0x1f, R7 ;  /* 0x0000001fff197819 */ /* 0x000fc40000011407 */
[----:B------:R-:W-:Y:S02]  /*2650*/  SHF.R.S32.HI R23, RZ, 0x1f, R36 ;  /* 0x0000001fff177819 */ /* 0x000fe40000011424 */
[----:B------:R-:W-:Y:S02]  /*2660*/  IADD3 R13, P6, R42, UR32, RZ ;  /* 0x000000202a0d7c10 */ /* 0x000fe4000ffde0ff */
[----:B------:R-:W-:Y:S02]  /*2670*/  IADD3.X R24, R24, UR33, RZ, P4, !PT ;  /* 0x0000002118187c10 */ /* 0x000fe4000a7fe4ff */
[----:B------:R-:W-:Y:S02]  /*2680*/  SHF.R.S32.HI R22, RZ, 0x1f, R38 ;  /* 0x0000001fff167819 */ /* 0x000fe40000011426 */
[----:B------:R-:W-:Y:S02]  /*2690*/  IADD3 R9, P4, R46, UR32, RZ ;  /* 0x000000202e097c10 */ /* 0x000fe4000ff9e0ff */
[----:B------:R-:W-:-:S02]  /*26a0*/  SHF.R.S32.HI R20, RZ, 0x1f, R42 ;  /* 0x0000001fff147819 */ /* 0x000fc4000001142a */
[----:B------:R-:W-:Y:S02]  /*26b0*/  R2UR UR14, R11 ;  /* 0x000000000b0e72ca */ /* 0x000fe400000e0000 */
[----:B------:R-:W-:Y:S02]  /*26c0*/  IADD3.X R25, R25, UR33, RZ, P5, !PT ;  /* 0x0000002119197c10 */ /* 0x000fe4000affe4ff */
[----:B------:R-:W-:Y:S02]  /*26d0*/  IADD3.X R23, R23, UR33, RZ, P3, !PT ;  /* 0x0000002117177c10 */ /* 0x000fe40009ffe4ff */
[----:B------:R-:W-:Y:S02]  /*26e0*/  R2UR UR15, R13 ;  /* 0x000000000d0f72ca */ /* 0x000fe400000e0000 */
[----:B------:R-:W-:Y:S02]  /*26f0*/  IADD3.X R22, R22, UR33, RZ, P2, !PT ;  /* 0x0000002116167c10 */ /* 0x000fe400097fe4ff */
[----:B------:R-:W-:-:S02]  /*2700*/  R2UR UR12, R15 ;  /* 0x000000000f0c72ca */ /* 0x000fc400000e0000 */
[----:B------:R-:W-:Y:S02]  /*2710*/  IADD3 R11, P5, R44, UR32, RZ ;  /* 0x000000202c0b7c10 */ /* 0x000fe4000ffbe0ff */
[----:B------:R-:W-:Y:S02]  /*2720*/  IADD3 R7, P3, R48, UR32, RZ ;  /* 0x0000002030077c10 */ /* 0x000fe4000ff7e0ff */
[----:B------:R-:W-:Y:S02]  /*2730*/  R2UR UR17, R9 ;  /* 0x00000000091172ca */ /* 0x000fe400000e0000 */
[----:B------:R-:W-:Y:S02]  /*2740*/  SHF.R.S32.HI R21, RZ, 0x1f, R40 ;  /* 0x0000001fff157819 */ /* 0x000fe40000011428 */
[----:B------:R-:W-:Y:S02]  /*2750*/  SHF.R.S32.HI R19, RZ, 0x1f, R44 ;  /* 0x0000001fff137819 */ /* 0x000fe4000001142c */
[----:B------:R-:W-:-:S02]  /*2760*/  IADD3 R13, P2, R54, UR32, RZ ;  /* 0x00000020360d7c10 */ /* 0x000fc4000ff5e0ff */
[----:B------:R-:W-:Y:S02]  /*2770*/  IADD3.X R20, R20, UR33, RZ, P6, !PT ;  /* 0x0000002114147c10 */ /* 0x000fe4000b7fe4ff */
[----:B------:R-:W-:Y:S02]  /*2780*/  IADD3 R9, P6, R60, UR32, RZ ;  /* 0x000000203c097c10 */ /* 0x000fe4000ffde0ff */
[----:B------:R-:W-:Y:S02]  /*2790*/  SHF.R.S32.HI R15, RZ, 0x1f, R54 ;  /* 0x0000001fff0f7819 */ /* 0x000fe40000011436 */
[----:B------:R-:W-:Y:S02]  /*27a0*/  R2UR UR16, R11 ;  /* 0x000000000b1072ca */ /* 0x000fe400000e0000 */
[----:B------:R-:W-:Y:S02]  /*27b0*/  R2UR UR18, R7 ;  /* 0x00000000071272ca */ /* 0x000fe400000e0000 */
[----:B------:R-:W-:-:S02]  /*27c0*/  IADD3.X R21, R21, UR33, RZ, P1, !PT ;  /* 0x0000002115157c10 */ /* 0x000fc40008ffe4ff */
[----:B------:R-:W-:Y:S02]  /*27d0*/  IADD3.X R19, R19, UR33, RZ, P5, !PT ;  /* 0x0000002113137c10 */ /* 0x000fe4000affe4ff */
[----:B------:R-:W-:Y:S02]  /*27e0*/  R2UR UR19, R13 ;  /* 0x000000000d1372ca */ /* 0x000fe400000e0000 */
[----:B------:R-:W-:Y:S02]  /*27f0*/  IADD3 R11, P1, R56, UR32, RZ ;  /* 0x00000020380b7c10 */ /* 0x000fe4000ff3e0ff */
[----:B------:R-:W-:Y:S02]  /*2800*/  IADD3 R7, P5, R62, UR32, RZ ;  /* 0x000000203e077c10 */ /* 0x000fe4000ffbe0ff */
[----:B------:R-:W-:Y:S02]  /*2810*/  R2UR UR21, R9 ;  /* 0x00000000091572ca */ /* 0x000fe400000e0000 */
[----:B------:R-:W-:-:S02]  /*2820*/  SHF.R.S32.HI R13, RZ, 0x1f, R56 ;  /* 0x0000001fff0d7819 */ /* 0x000fc40000011438 */
[----:B------:R-:W-:Y:S02]  /*2830*/  IADD3.X R15, R15, UR33, RZ, P2, !PT ;  /* 0x000000210f0f7c10 */ /* 0x000fe400097fe4ff */
[----:B------:R-:W-:Y:S02]  /*2840*/  SHF.R.S32.HI R18, RZ, 0x1f, R46 ;  /* 0x0000001fff127819 */ /* 0x000fe4000001142e */
[----:B------:R-:W-:Y:S02]  /*2850*/  IADD3 R9, P2, R66, UR32, RZ ;  /* 0x0000002042097c10 */ /* 0x000fe4000ff5e0ff */
[----:B------:R-:W-:Y:S02]  /*2860*/  R2UR UR11, R17 ;  /* 0x00000000110b72ca */ /* 0x000fe400000e0000 */
[----:B------:R-:W-:Y:S02]  /*2870*/  R2UR UR22, R7 ;  /* 0x00000000071672ca */ /* 0x000fe400000e0000 */
[----:B------:R-:W-:-:S02]  /*2880*/  SHF.R.S32.HI R17, RZ, 0x1f, R48 ;  /* 0x0000001fff117819 */ /* 0x000fc40000011430 */
[----:B------:R-:W-:Y:S02]  /*2890*/  IADD3.X R13, R13, UR33, RZ, P1, !PT ;  /* 0x000000210d0d7c10 */ /* 0x000fe40008ffe4ff */
[----:B------:R-:W-:Y:S02]  /*28a0*/  IADD3.X R18, R18, UR33, RZ, P4, !PT ;  /* 0x0000002112127c10 */ /* 0x000fe4000a7fe4ff */
[----:B------:R-:W-:Y:S02]  /*28b0*/  IADD3 R7, P1, R68, UR32, RZ ;  /* 0x0000002044077c10 */ /* 0x000fe4000ff3e0ff */
[----:B------:R-:W-:Y:S02]  /*28c0*/  R2UR UR25, R9 ;  /* 0x00000000091972ca */ /* 0x000fe400000e0000 */
[----:B------:R-:W-:Y:S02]  /*28d0*/  IADD3 R36, P4, R64, UR32, RZ ;  /* 0x0000002040247c10 */ /* 0x000fe4000ff9e0ff */
[----:B------:R-:W-:-:S02]  /*28e0*/  SHF.R.S32.HI R9, RZ, 0x1f, R64 ;  /* 0x0000001fff097819 */ /* 0x000fc40000011440 */
[----:B------:R-:W-:Y:S02]  /*28f0*/  R2UR UR20, R11 ;  /* 0x000000000b1472ca */ /* 0x000fe400000e0000 */
[----:B------:R-:W-:Y:S02]  /*2900*/  IADD3.X R17, R17, UR33, RZ, P3, !PT ;  /* 0x0000002111117c10 */ /* 0x000fe40009ffe4ff */
[----:B------:R-:W-:Y:S02]  /*2910*/  IADD3 R11, P3, R8, UR32, RZ ;  /* 0x00000020080b7c10 */ /* 0x000fe4000ff7e0ff */
[----:B------:R-:W-:Y:S02]  /*2920*/  R2UR UR26, R7 ;  /* 0x00000000071a72ca */ /* 0x000fe400000e0000 */
[----:B------:R-:W-:Y:S02]  /*2930*/  SHF.R.S32.HI R7, RZ, 0x1f, R60 ;  /* 0x0000001fff077819 */ /* 0x000fe4000001143c */
[----:B------:R-:W-:-:S02]  /*2940*/  SHF.R.S32.HI R8, RZ, 0x1f, R8 ;  /* 0x0000001fff087819 */ /* 0x000fc40000011408 */
[----:B------:R-:W-:Y:S02]  /*2950*/  IADD3.X R9, R9, UR33, RZ, P4, !PT ;  /* 0x0000002109097c10 */ /* 0x000fe4000a7fe4ff */
[----:B------:R-:W-:Y:S02]  /*2960*/  R2UR UR23, R36 ;  /* 0x00000000241772ca */ /* 0x000fe400000e0000 */
[----:B------:R-:W-:Y:S02]  /*2970*/  IADD3.X R7, R7, UR33, RZ, P6, !PT ;  /* 0x0000002107077c10 */ /* 0x000fe4000b7fe4ff */
[----:B------:R-:W-:Y:S02]  /*2980*/  IADD3.X R8, R8, UR33, RZ, P3, !PT ;  /* 0x0000002108087c10 */ /* 0x000fe40009ffe4ff */
[----:B------:R-:W-:Y:S02]  /*2990*/  R2UR UR54, R9 ;  /* 0x00000000093672ca */ /* 0x000fe400000e0000 */
[----:B------:R-:W-:-:S02]  /*29a0*/  IADD3 R39, P6, R70, UR32, RZ ;  /* 0x0000002046277c10 */ /* 0x000fc4000ffde0ff */
[----:B------:R-:W-:Y:S02]  /*29b0*/  IADD3 R36, P3, R76, UR32, RZ ;  /* 0x000000204c247c10 */ /* 0x000fe4000ff7e0ff */
[----:B------:R-:W-:Y:S02]  /*29c0*/  SHF.R.S32.HI R9, RZ, 0x1f, R70 ;  /* 0x0000001fff097819 */ /* 0x000fe40000011446 */
[----:B------:R-:W-:Y:S02]  /*29d0*/  R2UR UR36, R36 ;  /* 0x00000000242472ca */ /* 0x000fe400000e0000 */
[----:B------:R-:W-:Y:S02]  /*29e0*/  IADD3.X R9, R9, UR33, RZ, P6, !PT ;  /* 0x0000002109097c10 */ /* 0x000fe4000b7fe4ff */
[----:B------:R-:W-:Y:S02]  /*29f0*/  IADD3 R36, P6, R10, UR32, RZ ;  /* 0x000000200a247c10 */ /* 0x000fe4000ffde0ff */
[----:B------:R-:W-:-:S02]  /*2a00*/  R2UR UR24, R11 ;  /* 0x000000000b1872ca */ /* 0x000fc400000e0000 */
[----:B------:R-:W-:Y:S02]  /*2a10*/  SHF.R.S32.HI R10, RZ, 0x1f, R10 ;  /* 0x0000001fff0a7819 */ /* 0x000fe4000001140a */
[----:B------:R-:W-:Y:S02]  /*2a20*/  SHF.R.S32.HI R11, RZ, 0x1f, R62 ;  /* 0x0000001fff0b7819 */ /* 0x000fe4000001143e */
[----:B------:R-:W-:Y:S01]  /*2a30*/  R2UR UR37, R35 ;  /* 0x00000000232572ca */ /* 0x000fe200000e0000 */
[----:B------:R-:W-:Y:S01]  /*2a40*/  IMAD R35, R6, UR35, RZ ;  /* 0x0000002306237c24 */ /* 0x000fe2000f8e02ff */
[----:B------:R-:W-:Y:S01]  /*2a50*/  ULDC.64 UR34, c[0x0][0x210] ;  /* 0x0000840000227ab9 */ /* 0x000fe20000000a00 */
[----:B------:R-:W-:Y:S02]  /*2a60*/  R2UR UR38, R34 ;  /* 0x00000000222672ca */ /* 0x000fe400000e0000 */
[----:B------:R-:W-:Y:S02]  /*2a70*/  IADD3.X R43, R10, UR33, RZ, P6, !PT ;  /* 0x000000210a2b7c10 */ /* 0x000fe4000b7fe4ff */
[----:B------:R-:W-:-:S02]  /*2a80*/  IADD3.X R11, R11, UR33, RZ, P5, !PT ;  /* 0x000000210b0b7c10 */ /* 0x000fc4000affe4ff */
[C---:B------:R-:W-:Y:S01]  /*2a90*/  IADD3 R34, P6, R4.reuse, UR34, RZ ;  /* 0x0000002204227c10 */ /* 0x040fe2000ffde0ff */
[----:B------:R-:W-:Y:S01]  /*2aa0*/  ULDC UR34, c[0x0][0x23c] ;  /* 0x00008f0000227ab9 */ /* 0x000fe20000000800 */
[----:B------:R-:W-:Y:S01]  /*2ab0*/  SHF.R.S32.HI R66, RZ, 0x1f, R66 ;  /* 0x0000001fff427819 */ /* 0x000fe20000011442 */
[----:B------:R-:W-:Y:S01]  /*2ac0*/  IMAD R71, R111, UR34, RZ ;  /* 0x000000226f477c24 */ /* 0x000fe2000f8e02ff */
[----:B------:R-:W-:Y:S02]  /*2ad0*/  R2UR UR52, R7 ;  /* 0x00000000073472ca */ /* 0x000fe400000e0000 */
[----:B------:R-:W-:Y:S02]  /*2ae0*/  R2UR UR53, R11 ;  /* 0x000000000b3572ca */ /* 0x000fe400000e0000 */
[----:B------:R-:W-:Y:S02]  /*2af0*/  LEA.HI.X.SX32 R45, R4, UR35, 0x1, P6 ;  /* 0x00000023042d7c11 */ /* 0x000fe4000b0f0eff */
[----:B------:R-:W-:-:S02]  /*2b00*/  IADD3.X R7, R66, UR33, RZ, P2, !PT ;  /* 0x0000002142077c10 */ /* 0x000fc400097fe4ff */
[----:B------:R-:W-:Y:S02]  /*2b10*/  SHF.R.S32.HI R11, RZ, 0x1f, R68 ;  /* 0x0000001fff0b7819 */ /* 0x000fe40000011444 */
[----:B------:R-:W-:Y:S02]  /*2b20*/  R2UR UR35, R53 ;  /* 0x00000000352372ca */ /* 0x000fe400000e0000 */
[----:B------:R-:W-:Y:S02]  /*2b30*/  R2UR UR55, R8 ;  /* 0x00000000083772ca */ /* 0x000fe400000e0000 */
[----:B------:R-:W-:Y:S02]  /*2b40*/  IADD3 R38, P5, R72, UR32, RZ ;  /* 0x0000002048267c10 */ /* 0x000fe4000ffbe0ff */
[----:B------:R-:W-:Y:S02]  /*2b50*/  SHF.R.S32.HI R8, RZ, 0x1f, R72 ;  /* 0x0000001fff087819 */ /* 0x000fe40000011448 */
[----:B------:R-:W-:-:S02]  /*2b60*/  R2UR UR56, R7 ;  /* 0x00000000073872ca */ /* 0x000fc400000e0000 */
[----:B------:R-:W-:Y:S02]  /*2b70*/  IADD3.X R11, R11, UR33, RZ, P1, !PT ;  /* 0x000000210b0b7c10 */ /* 0x000fe40008ffe4ff */
[----:B------:R-:W-:Y:S02]  /*2b80*/  SHF.R.S32.HI R41, RZ, 0x1f, R35 ;  /* 0x0000001fff297819 */ /* 0x000fe40000011423 */
[----:B------:R-:W-:Y:S02]  /*2b90*/  IADD3 R37, P4, R74, UR32, RZ ;  /* 0x000000204a257c10 */ /* 0x000fe4000ff9e0ff */
[----:B------:R-:W-:Y:S02]  /*2ba0*/  SHF.R.S32.HI R7, RZ, 0x1f, R74 ;  /* 0x0000001fff077819 */ /* 0x000fe4000001144a */
[----:B------:R-:W-:Y:S02]  /*2bb0*/  SHF.R.S32.HI R6, RZ, 0x1f, R76 ;  /* 0x0000001fff067819 */ /* 0x000fe4000001144c */
[----:B------:R-:W-:-:S02]  /*2bc0*/  IADD3 R35, P1, R35, UR32, RZ ;  /* 0x0000002023237c10 */ /* 0x000fc4000ff3e0ff */
[----:B------:R-:W-:Y:S02]  /*2bd0*/  IADD3.X R8, R8, UR33, RZ, P5, !PT ;  /* 0x0000002108087c10 */ /* 0x000fe4000affe4ff */
[----:B------:R-:W-:Y:S02]  /*2be0*/  R2UR UR27, R39 ;  /* 0x00000000271b72ca */ /* 0x000fe400000e0000 */
[----:B------:R-:W-:Y:S02]  /*2bf0*/  R2UR UR28, R38 ;  /* 0x00000000261c72ca */ /* 0x000fe400000e0000 */
[----:B------:R-:W-:Y:S02]  /*2c00*/  R2UR UR29, R37 ;  /* 0x00000000251d72ca */ /* 0x000fe400000e0000 */
[----:B------:R-:W-:Y:S02]  /*2c10*/  IADD3.X R7, R7, UR33, RZ, P4, !PT ;  /* 0x0000002107077c10 */ /* 0x000fe4000a7fe4ff */
[----:B------:R-:W-:-:S02]  /*2c20*/  IADD3.X R6, R6, UR33, RZ, P3, !PT ;  /* 0x0000002106067c10 */ /* 0x000fc40009ffe4ff */
[----:B------:R-:W-:Y:S02]  /*2c30*/  IADD3.X R41, R41, UR33, RZ, P1, !PT ;  /* 0x0000002129297c10 */ /* 0x000fe40008ffe4ff */
[----:B------:R-:W-:Y:S02]  /*2c40*/  IADD3 R37, P5, R12, UR32, RZ ;  /* 0x000000200c257c10 */ /* 0x000fe4000ffbe0ff */
[----:B------:R-:W-:Y:S02]  /*2c50*/  IADD3 R38, P4, R14, UR32, RZ ;  /* 0x000000200e267c10 */ /* 0x000fe4000ff9e0ff */
[----:B------:R-:W-:Y:S02]  /*2c60*/  IADD3 R39, P3, R16, UR32, RZ ;  /* 0x0000002010277c10 */ /* 0x000fe4000ff7e0ff */
[----:B------:R-:W-:Y:S02]  /*2c70*/  IADD3 R42, P1, R5, UR32, RZ ;  /* 0x00000020052a7c10 */ /* 0x000fe4000ff3e0ff */
[----:B------:R-:W-:-:S02]  /*2c80*/  R2UR UR39, R27 ;  /* 0x000000001b2772ca */ /* 0x000fc400000e0000 */
[----:B------:R-:W-:Y:S02]  /*2c90*/  R2UR UR40, R26 ;  /* 0x000000001a2872ca */ /* 0x000fe400000e0000 */
[----:B------:R-:W-:Y:S02]  /*2ca0*/  R2UR UR41, R25 ;  /* 0x00000000192972ca */ /* 0x000fe400000e0000 */
[----:B------:R-:W-:Y:S02]  /*2cb0*/  R2UR UR42, R24 ;  /* 0x00000000182a72ca */ /* 0x000fe400000e0000 */
[----:B------:R-:W-:Y:S02]  /*2cc0*/  R2UR UR47, R19 ;  /* 0x00000000132f72ca */ /* 0x000fe400000e0000 */
[----:B------:R-:W-:Y:S02]  /*2cd0*/  R2UR UR48, R18 ;  /* 0x00000000123072ca */ /* 0x000fe400000e0000 */
[----:B------:R-:W-:-:S02]  /*2ce0*/  R2UR UR49, R17 ;  /* 0x00000000113172ca */ /* 0x000fc400000e0000 */
[----:B------:R-:W-:Y:S02]  /*2cf0*/  R2UR UR50, R15 ;  /* 0x000000000f3272ca */ /* 0x000fe400000e0000 */
[----:B------:R-:W-:Y:S02]  /*2d00*/  R2UR UR51, R13 ;  /* 0x000000000d3372ca */ /* 0x000fe400000e0000 */
[----:B------:R-:W-:Y:S02]  /*2d10*/  R2UR UR57, R11 ;  /* 0x000000000b3972ca */ /* 0x000fe400000e0000 */
[----:B------:R-:W-:Y:S02]  /*2d20*/  R2UR UR58, R9 ;  /* 0x00000000093a72ca */ /* 0x000fe400000e0000 */
[----:B------:R-:W-:Y:S02]  /*2d30*/  R2UR UR59, R8 ;  /* 0x00000000083b72ca */ /* 0x000fe400000e0000 */
[----:B------:R-:W-:Y:S01]  /*2d40*/  IADD3 R40, P2, R78, UR32, RZ ;  /* 0x000000204e287c10 */ /* 0x000fe2000ff5e0ff */
[----:B------:R-:W-:Y:S01]  /*2d50*/  USHF.R.S32.HI UR32, URZ, 0x1f, UR35 ;  /* 0x0000001f3f207899 */ /* 0x000fe20008011423 */
[----:B------:R-:W-:-:S02]  /*2d60*/  SHF.R.S32.HI R12, RZ, 0x1f, R12 ;  /* 0x0000001fff0c7819 */ /* 0x000fc4000001140c */
[----:B------:R-:W-:Y:S01]  /*2d70*/  SHF.R.S32.HI R14, RZ, 0x1f, R14 ;  /* 0x0000001fff0e7819 */ /* 0x000fe2000001140e */
[----:B------:R-:W-:Y:S01]  /*2d80*/  ULEA.HI UR32, UR32, UR35, URZ, 0x7 ;  /* 0x0000002320207291 */ /* 0x000fe2000f8f383f */
[----:B------:R-:W-:Y:S02]  /*2d90*/  SHF.R.S32.HI R16, RZ, 0x1f, R16 ;  /* 0x0000001fff107819 */ /* 0x000fe40000011410 */
[----:B------:R-:W-:Y:S01]  /*2da0*/  SHF.R.S32.HI R48, RZ, 0x1f, R78 ;  /* 0x0000001fff307819 */ /* 0x000fe2000001144e */
[----:B------:R-:W-:Y:S01]  /*2db0*/  USHF.R.S32.HI UR32, URZ, 0x7, UR32 ;  /* 0x000000073f207899 */ /* 0x000fe20008011420 */
[----:B------:R-:W-:Y:S02]  /*2dc0*/  SHF.R.S32.HI R5, RZ, 0x1f, R5 ;  /* 0x0000001fff057819 */ /* 0x000fe40000011405 */
[----:B------:R-:W-:Y:S02]  /*2dd0*/  SEL R9, RZ, 0x88, !P0 ;  /* 0x00000088ff097807 */ /* 0x000fe40004000000 */
[----:B------:R-:W-:-:S02]  /*2de0*/  SEL R11, RZ, 0x90, !P0 ;  /* 0x00000090ff0b7807 */ /* 0x000fc40004000000 */
[----:B------:R-:W-:Y:S02]  /*2df0*/  LOP3.LUT R60, R31, 0x48, RZ, 0xfc, !PT ;  /* 0x000000481f3c7812 */ /* 0x000fe400078efcff */
[----:B------:R-:W-:Y:S02]  /*2e00*/  IADD3.X R44, R12, UR33, RZ, P5, !PT ;  /* 0x000000210c2c7c10 */ /* 0x000fe4000affe4ff */
[----:B------:R-:W-:Y:S02]  /*2e10*/  IADD3.X R46, R14, UR33, RZ, P4, !PT ;  /* 0x000000210e2e7c10 */ /* 0x000fe4000a7fe4ff */
[----:B------:R-:W-:Y:S02]  /*2e20*/  IADD3.X R47, R16, UR33, RZ, P3, !PT ;  /* 0x00000021102f7c10 */ /* 0x000fe40009ffe4ff */
[----:B------:R-:W-:Y:S02]  /*2e30*/  IADD3.X R48, R48, UR33, RZ, P2, !PT ;  /* 0x0000002130307c10 */ /* 0x000fe400097fe4ff */
[----:B------:R-:W-:Y:S01]  /*2e40*/  IADD3.X R49, R5, UR33, RZ, P1, !PT ;  /* 0x0000002105317c10 */ /* 0x000fe20008ffe4ff */
[----:B------:R-:W-:Y:S01]  /*2e50*/  ULDC UR33, c[0x0][0x238] ;  /* 0x00008e0000217ab9 */ /* 0x000fe20000000800 */
[--C-:B------:R-:W-:Y:S01]  /*2e60*/  LOP3.LUT R70, R9, 0x7f, R28.reuse, 0x78, !PT ;  /* 0x0000007f09467812 */ /* 0x100fe200078e781c */
[----:B------:R-:W-:Y:S01]  /*2e70*/  IMAD R50, R50, UR33, RZ ;  /* 0x0000002132327c24 */ /* 0x000fe2000f8e02ff */
[----:B------:R-:W-:Y:S01]  /*2e80*/  LOP3.LUT R72, R11, 0x7f, R28, 0x78, !PT ;  /* 0x0000007f0b487812 */ /* 0x000fe200078e781c */
[----:B------:R-:W-:Y:S01]  /*2e90*/  IMAD R51, R51, UR33, RZ ;  /* 0x0000002133337c24 */ /* 0x000fe2000f8e02ff */
[----:B------:R-:W-:-:S02]  /*2ea0*/  USHF.L.U32 UR35, UR33, 0x7, URZ ;  /* 0x0000000721237899 */ /* 0x000fc4000800063f */
[----:B------:R-:W-:Y:S01]  /*2eb0*/  IMAD R52, R52, UR33, RZ ;  /* 0x0000002134347c24 */ /* 0x000fe2000f8e02ff */
[----:B------:R-:W-:Y:S01]  /*2ec0*/  R2UR UR43, R23 ;  /* 0x00000000172b72ca */ /* 0x000fe200000e0000 */
        /* <DEDUP_REMOVED lines=11> */
[----:B------:R-:W-:Y:S01]  /*2f80*/  CS2R R20, SRZ ;  /* 0x0000000000147805 */ /* 0x000fe2000001ff00 */
[----:B------:R-:W-:Y:S01]  /*2f90*/  IMAD R63, R106, UR33, RZ ;  /* 0x000000216a3f7c24 */ /* 0x000fe2000f8e02ff */
[----:B------:R-:W-:Y:S01]  /*2fa0*/  CS2R R22, SRZ ;  /* 0x0000000000167805 */ /* 0x000fe2000001ff00 */
[----:B------:R-:W-:Y:S01]  /*2fb0*/  IMAD R64, R3, UR33, RZ ;  /* 0x0000002103407c24 */ /* 0x000fe2000f8e02ff */
[----:B------:R-:W-:Y:S01]  /*2fc0*/  CS2R R4, SRZ ;  /* 0x0000000000047805 */ /* 0x000fe2000001ff00 */
[----:B------:R-:W-:Y:S01]  /*2fd0*/  IMAD R65, R29, UR33, RZ ;  /* 0x000000211d417c24 */ /* 0x000fe2000f8e02ff */
[----:B------:R-:W-:Y:S01]  /*2fe0*/  CS2R R6, SRZ ;  /* 0x0000000000067805 */ /* 0x000fe2000001ff00 */
[----:B------:R-:W-:Y:S01]  /*2ff0*/  IMAD R66, R31, UR33, RZ ;  /* 0x000000211f427c24 */ /* 0x000fe2000f8e02ff */
[----:B------:R-:W-:Y:S01]  /*3000*/  SHF.R.S32.HI R74, RZ, 0x1f, R71 ;  /* 0x0000001fff4a7819 */ /* 0x000fe20000011447 */
[----:B------:R-:W-:Y:S01]  /*3010*/  IMAD R67, R109, UR33, RZ ;  /* 0x000000216d437c24 */ /* 0x000fe2000f8e02ff */
[----:B------:R-:W-:Y:S01]  /*3020*/  LOP3.LUT R73, R70, 0x10, RZ, 0x3c, !PT ;  /* 0x0000001046497812 */ /* 0x000fe200078e3cff */
[----:B------:R-:W-:Y:S01]  /*3030*/  IMAD R68, R108, UR33, RZ ;  /* 0x000000216c447c24 */ /* 0x000fe2000f8e02ff */
[C---:B------:R-:W-:Y:S01]  /*3040*/  LOP3.LUT R75, R72.reuse, 0x20, RZ, 0x3c, !PT ;  /* 0x00000020484b7812 */ /* 0x040fe200078e3cff */
[----:B------:R-:W-:Y:S01]  /*3050*/  IMAD R69, R107, UR33, RZ ;  /* 0x000000216b457c24 */ /* 0x000fe2000f8e02ff */
[----:B------:R-:W-:Y:S01]  /*3060*/  USHF.L.U32 UR33, UR34, 0x7, URZ ;  /* 0x0000000722217899 */ /* 0x000fe2000800063f */
[----:B------:R-:W-:-:S02]  /*3070*/  LOP3.LUT R55, R72, 0x40, RZ, 0x3c, !PT ;  /* 0x0000004048377812 */ /* 0x000fc400078e3cff */
[----:B------:R-:W-:Y:S01]  /*3080*/  LOP3.LUT R54, R72, 0x60, RZ, 0x3c, !PT ;  /* 0x0000006048367812 */ /* 0x000fe200078e3cff */
[----:B------:R-:W-:Y:S01]  /*3090*/  USHF.R.S32.HI UR34, URZ, 0x1f, UR33 ;  /* 0x0000001f3f227899 */ /* 0x000fe20008011421 */
[----:B------:R-:W-:Y:S02]  /*30a0*/  LOP3.LUT R53, R32, 0x8, RZ, 0x3c, !PT ;  /* 0x0000000820357812 */ /* 0x000fe400078e3cff */
[----:B------:R-:W-:-:S09]  /*30b0*/  LOP3.LUT R56, R30, 0x40, RZ, 0x3c, !PT ;  /* 0x000000401e387812 */ /* 0x000fd200078e3cff */
.L_x_2:
[C---:B------:R-:W-:Y:S02]  /*30c0*/  LOP3.LUT R8, R31.reuse, 0x8, RZ, 0xfc, !PT ;  /* 0x000000081f087812 */ /* 0x040fe400078efcff */
[C---:B------:R-:W-:Y:S02]  /*30d0*/  ISETP.GE.AND P3, PT, R31.reuse, UR5, PT ;  /* 0x000000051f007c0c */ /* 0x040fe4000bf66270 */
[C---:B------:R-:W-:Y:S02]  /*30e0*/  LOP3.LUT R10, R31.reuse, 0x20, RZ, 0xfc, !PT ;  /* 0x000000201f0a7812 */ /* 0x040fe400078efcff */
[----:B------:R-:W-:Y:S02]  /*30f0*/  LOP3.LUT R9, R31, 0x10, RZ, 0xfc, !PT ;  /* 0x000000101f097812 */ /* 0x000fe400078efcff */
[----:B------:R-:W-:Y:S02]  /*3100*/  ISETP.GE.AND P1, PT, R8, UR5, PT ;  /* 0x0000000508007c0c */ /* 0x000fe4000bf26270 */
[----:B------:R-:W-:-:S02]  /*3110*/  IADD3 R8, P4, R66, R34, RZ ;  /* 0x0000002242087210 */ /* 0x000fc40007f9e0ff */
[----:B------:R-:W-:Y:S02]  /*3120*/  ISETP.GE.AND P6, PT, R10, UR5, PT ;  /* 0x000000050a007c0c */ /* 0x000fe4000bfc6270 */
[----:B------:R-:W-:Y:S02]  /*3130*/  LOP3.LUT R11, R31, 0x28, RZ, 0xfc, !PT ;  /* 0x000000281f0b7812 */ /* 0x000fe400078efcff */
[----:B------:R-:W-:Y:S02]  /*3140*/  IADD3 R10, P5, R58, R34, RZ ;  /* 0x000000223a0a7210 */ /* 0x000fe40007fbe0ff */
[----:B------:R-:W-:Y:S02]  /*3150*/  ISETP.GE.AND P2, PT, R9, UR5, PT ;  /* 0x0000000509007c0c */ /* 0x000fe4000bf46270 */
[----:B------:R-:W-:Y:S02]  /*3160*/  PRMT R19, RZ, 0x7610, R19 ;  /* 0x00007610ff137816 */ /* 0x000fe40000000013 */
[----:B------:R-:W-:-:S02]  /*3170*/  LEA.HI.X.SX32 R9, R66, R45, 0x1, P4 ;  /* 0x0000002d42097211 */ /* 0x000fc400020f0eff */
[----:B------:R-:W-:Y:S02]  /*3180*/  ISETP.GE.AND P4, PT, R11, UR5, PT ;  /* 0x000000050b007c0c */ /* 0x000fe4000bf86270 */
[----:B------:R-:W-:Y:S01]  /*3190*/  LEA.HI.X.SX32 R11, R58, R45, 0x1, P5 ;  /* 0x0000002d3a0b7211 */ /* 0x000fe200028f0eff */
[----:B------:R0:W2:Y:S01]  /*31a0*/  @!P3 LDG.E.U8 R19, desc[UR30][R8.64] ;  /* 0x0000001e0813b981 */ /* 0x0000a2000c1e1100 */
[----:B------:R-:W-:Y:S02]  /*31b0*/  PRMT R18, RZ, 0x7610, R18 ;  /* 0x00007610ff127816 */ /* 0x000fe40000000012 */
[----:B------:R-:W-:Y:S02]  /*31c0*/  IADD3 R12, P5, R57, R34, RZ ;  /* 0x00000022390c7210 */ /* 0x000fe40007fbe0ff */
[----:B------:R-:W-:Y:S02]  /*31d0*/  LOP3.LUT R14, R31, 0x30, RZ, 0xfc, !PT ;  /* 0x000000301f0e7812 */ /* 0x000fe400078efcff */
[----:B------:R-:W-:Y:S01]  /*31e0*/  ISETP.GE.AND P3, PT, R29, UR5, PT ;  /* 0x000000051d007c0c */ /* 0x000fe2000bf66270 */
[----:B------:R1:W3:Y:S01]  /*31f0*/  @!P1 LDG.E.U8 R18, desc[UR30][R10.64] ;  /* 0x0000001e0a129981 */ /* 0x0002e2000c1e1100 */
[----:B------:R-:W-:-:S02]  /*3200*/  PRMT R25, RZ, 0x7610, R25 ;  /* 0x00007610ff197816 */ /* 0x000fc40000000019 */
[----:B------:R-:W-:Y:S02]  /*3210*/  LEA.HI.X.SX32 R13, R57, R45, 0x1, P5 ;  /* 0x0000002d390d7211 */ /* 0x000fe400028f0eff */
[----:B------:R-:W-:Y:S02]  /*3220*/  ISETP.GE.AND P1, PT, R14, UR5, PT ;  /* 0x000000050e007c0c */ /* 0x000fe4000bf26270 */
[----:B------:R-:W-:Y:S01]  /*3230*/  LOP3.LUT R15, R31, 0x40, RZ, 0xfc, !PT ;  /* 0x000000401f0f7812 */ /* 0x000fe200078efcff */
[----:B------:R4:W5:Y:S01]  /*3240*/  @!P2 LDG.E.U8 R25, desc[UR30][R12.64] ;  /* 0x0000001e0c19a981 */ /* 0x000962000c1e1100 */
[----:B------:R-:W-:Y:S02]  /*3250*/  IADD3 R14, P5, R65, R34, RZ ;  /* 0x00000022410e7210 */ /* 0x000fe40007fbe0ff */
[----:B------:R-:W-:Y:S02]  /*3260*/  ISETP.GE.AND P2, PT, R15, UR5, PT ;  /* 0x000000050f007c0c */ /* 0x000fe4000bf46270 */
[----:B------:R-:W-:-:S02]  /*3270*/  PRMT R24, RZ, 0x7610, R24 ;  /* 0x00007610ff187816 */ /* 0x000fc40000000018 */
[-C--:B------:R-:W-:Y:S02]  /*3280*/  LEA.HI.X.SX32 R15, R65, R45.reuse, 0x1, P5 ;  /* 0x0000002d410f7211 */ /* 0x080fe400028f0eff */
[CC--:B0-----:R-:W-:Y:S02]  /*3290*/  IADD3 R8, P5, R52.reuse, R34.reuse, RZ ;  /* 0x0000002234087210 */ /* 0x0c1fe40007fbe0ff */
[----:B-1----:R-:W-:Y:S01]  /*32a0*/  LOP3.LUT R10, R31, 0x48, RZ, 0xfc, !PT ;  /* 0x000000481f0a7812 */ /* 0x002fe200078efcff */
[----:B------:R-:W3:Y:S01]  /*32b0*/  @!P3 LDG.E.U8 R24, desc[UR30][R14.64] ;  /* 0x0000001e0e18b981 */ /* 0x000ee2000c1e1100 */
[----:B------:R-:W-:Y:S02]  /*32c0*/  LEA.HI.X.SX32 R9, R52, R45, 0x1, P5 ;  /* 0x0000002d34097211 */ /* 0x000fe400028f0eff */
[----:B------:R-:W-:Y:S02]  /*32d0*/  ISETP.GE.AND P3, PT, R10, UR5, PT ;  /* 0x000000050a007c0c */ /* 0x000fe4000bf66270 */
[----:B------:R-:W-:-:S02]  /*32e0*/  IADD3 R10, P5, R51, R34, RZ ;  /* 0x00000022330a7210 */ /* 0x000fc40007fbe0ff */
[----:B------:R-:W-:Y:S02]  /*32f0*/  PRMT R27, RZ, 0x7610, R27 ;  /* 0x00007610ff1b7816 */ /* 0x000fe4000000001b */
[----:B------:R-:W-:Y:S02]  /*3300*/  PRMT R26, RZ, 0x7610, R26 ;  /* 0x00007610ff1a7816 */ /* 0x000fe4000000001a */
[----:B------:R-:W-:Y:S02]  /*3310*/  LEA.HI.X.SX32 R11, R51, R45, 0x1, P5 ;  /* 0x0000002d330b7211 */ /* 0x000fe400028f0eff */
[----:B------:R0:W3:Y:S01]  /*3320*/  @!P6 LDG.E.U8 R27, desc[UR30][R8.64] ;  /* 0x0000001e081be981 */ /* 0x0000e2000c1e1100 */
[----:B----4-:R-:W-:-:S03]  /*3330*/  IADD3 R12, P6, R50, R34, RZ ;  /* 0x00000022320c7210 */ /* 0x010fc60007fde0ff */
[----:B------:R1:W4:Y:S01]  /*3340*/  @!P4 LDG.E.U8 R26, desc[UR30][R10.64] ;  /* 0x0000001e0a1ac981 */ /* 0x000322000c1e1100 */
[----:B------:R-:W-:Y:S02]  /*3350*/  PRMT R77, RZ, 0x7610, R77 ;  /* 0x00007610ff4d7816 */ /* 0x000fe4000000004d */
[----:B------:R-:W-:Y:S02]  /*3360*/  PRMT R79, RZ, 0x7610, R79 ;  /* 0x00007610ff4f7816 */ /* 0x000fe4000000004f */
[C---:B0-----:R-:W-:Y:S02]  /*3370*/  IADD3 R8, P4, R61.reuse, R34, RZ ;  /* 0x000000223d087210 */ /* 0x041fe40007f9e0ff */
[-C--:B------:R-:W-:Y:S02]  /*3380*/  LEA.HI.X.SX32 R13, R50, R45.reuse, 0x1, P6 ;  /* 0x0000002d320d7211 */ /* 0x080fe400030f0eff */
[----:B------:R-:W-:Y:S02]  /*3390*/  LEA.HI.X.SX32 R9, R61, R45, 0x1, P4 ;  /* 0x0000002d3d097211 */ /* 0x000fe400020f0eff */
[----:B------:R-:W-:Y:S01]  /*33a0*/  ISETP.GE.AND P5, PT, R3, UR5, PT ;  /* 0x0000000503007c0c */ /* 0x000fe2000bfa6270 */
[----:B------:R0:W4:Y:S01]  /*33b0*/  @!P1 LDG.E.U8 R77, desc[UR30][R12.64] ;  /* 0x0000001e0c4d9981 */ /* 0x000122000c1e1100 */
[----:B------:R-:W-:-:S02]  /*33c0*/  LOP3.LUT R16, R31, 0x50, RZ, 0xfc, !PT ;  /* 0x000000501f107812 */ /* 0x000fc400078efcff */
[-C--:B------:R-:W-:Y:S01]  /*33d0*/  IADD3 R14, P6, R64, R34.reuse, RZ ;  /* 0x00000022400e7210 */ /* 0x080fe20007fde0ff */
[----:B------:R-:W4:Y:S01]  /*33e0*/  @!P2 LDG.E.U8 R79, desc[UR30][R8.64] ;  /* 0x0000001e084fa981 */ /* 0x000f22000c1e1100 */
[-C--:B-1----:R-:W-:Y:S02]  /*33f0*/  IADD3 R10, P4, R60, R34.reuse, RZ ;  /* 0x000000223c0a7210 */ /* 0x082fe40007f9e0ff */
[----:B------:R-:W-:Y:S02]  /*3400*/  ISETP.GE.AND P1, PT, R16, UR5, PT ;  /* 0x0000000510007c0c */ /* 0x000fe4000bf26270 */
[----:B0-----:R-:W-:Y:S02]  /*3410*/  IADD3 R12, P2, R59, R34, RZ ;  /* 0x000000223b0c7210 */ /* 0x001fe40007f5e0ff */
[----:B------:R-:W-:Y:S02]  /*3420*/  PRMT R76, RZ, 0x7610, R76 ;  /* 0x00007610ff4c7816 */ /* 0x000fe4000000004c */
[----:B------:R-:W-:-:S02]  /*3430*/  PRMT R78, RZ, 0x7610, R78 ;  /* 0x00007610ff4e7816 */ /* 0x000fc4000000004e */
[-C--:B------:R-:W-:Y:S02]  /*3440*/  LEA.HI.X.SX32 R15, R64, R45.reuse, 0x1, P6 ;  /* 0x0000002d400f7211 */ /* 0x080fe400030f0eff */
[-C--:B------:R-:W-:Y:S02]  /*3450*/  LEA.HI.X.SX32 R11, R60, R45.reuse, 0x1, P4 ;  /* 0x0000002d3c0b7211 */ /* 0x080fe400020f0eff */
[----:B------:R-:W-:Y:S01]  /*3460*/  LEA.HI.X.SX32 R13, R59, R45, 0x1, P2 ;  /* 0x0000002d3b0d7211 */ /* 0x000fe200010f0eff */
[----:B------:R0:W4:Y:S01]  /*3470*/  @!P5 LDG.E.U8 R76, desc[UR30][R14.64] ;  /* 0x0000001e0e4cd981 */ /* 0x000122000c1e1100 */
[----:B------:R-:W-:Y:S02]  /*3480*/  ISETP.GE.AND P4, PT, R107, UR5, PT ;  /* 0x000000056b007c0c */ /* 0x000fe4000bf86270 */
[----:B------:R-:W-:Y:S01]  /*3490*/  ISETP.GE.AND P2, PT, R109, UR5, PT ;  /* 0x000000056d007c0c */ /* 0x000fe2000bf46270 */
[----:B------:R1:W4:Y:S01]  /*34a0*/  @!P3 LDG.E.U8 R78, desc[UR30][R10.64] ;  /* 0x0000001e0a4eb981 */ /* 0x000322000c1e1100 */
[----:B------:R-:W-:-:S02]  /*34b0*/  PRMT R81, RZ, 0x7610, R81 ;  /* 0x00007610ff517816 */ /* 0x000fc40000000051 */
[-C--:B------:R-:W-:Y:S02]  /*34c0*/  IADD3 R16, P3, R67, R34.reuse, RZ ;  /* 0x0000002243107210 */ /* 0x080fe40007f7e0ff */
[C---:B0-----:R-:W-:Y:S02]  /*34d0*/  IADD3 R14, P5, R69.reuse, R34, RZ ;  /* 0x00000022450e7210 */ /* 0x041fe40007fbe0ff */
[----:B------:R0:W4:Y:S01]  /*34e0*/  @!P1 LDG.E.U8 R81, desc[UR30][R12.64] ;  /* 0x0000001e0c519981 */ /* 0x000122000c1e1100 */
[----:B------:R-:W-:Y:S02]  /*34f0*/  PRMT R83, RZ, 0x7610, R83 ;  /* 0x00007610ff537816 */ /* 0x000fe40000000053 */
[----:B------:R-:W-:Y:S02]  /*3500*/  PRMT R85, RZ, 0x7610, R85 ;  /* 0x00007610ff557816 */ /* 0x000fe40000000055 */
[-C--:B------:R-:W-:Y:S02]  /*3510*/  LEA.HI.X.SX32 R15, R69, R45.reuse, 0x1, P5 ;  /* 0x0000002d450f7211 */ /* 0x080fe400028f0eff */
[----:B------:R-:W-:-:S02]  /*3520*/  LEA.HI.X.SX32 R17, R67, R45, 0x1, P3 ;  /* 0x0000002d43117211 */ /* 0x000fc400018f0eff */
[----:B------:R-:W-:Y:S01]  /*3530*/  ISETP.GE.AND P1, PT, R106, UR5, PT ;  /* 0x000000056a007c0c */ /* 0x000fe2000bf26270 */
[----:B------:R-:W4:Y:S01]  /*3540*/  @!P4 LDG.E.U8 R83, desc[UR30][R14.64] ;  /* 0x0000001e0e53c981 */ /* 0x000f22000c1e1100 */
[----:B------:R-:W-:Y:S02]  /*3550*/  ISETP.GE.AND P3, PT, R108, UR5, PT ;  /* 0x000000056c007c0c */ /* 0x000fe4000bf66270 */
[----:B------:R-:W-:Y:S01]  /*3560*/  ISETP.GE.AND P6, PT, R110, UR5, PT ;  /* 0x000000056e007c0c */ /* 0x000fe2000bfc6270 */
[----:B------:R-:W4:Y:S01]  /*3570*/  @!P2 LDG.E.U8 R85, desc[UR30][R16.64] ;  /* 0x0000001e1055a981 */ /* 0x000f22000c1e1100 */
[-C--:B------:R-:W-:Y:S02]  /*3580*/  IADD3 R8, P5, R63, R34.reuse, RZ ;  /* 0x000000223f087210 */ /* 0x080fe40007fbe0ff */
[-C--:B-1----:R-:W-:Y:S02]  /*3590*/  IADD3 R10, P4, R68, R34.reuse, RZ ;  /* 0x00000022440a7210 */ /* 0x082fe40007f9e0ff */
[----:B0-----:R-:W-:-:S02]  /*35a0*/  IADD3 R12, P2, R62, R34, RZ ;  /* 0x000000223e0c7210 */ /* 0x001fc40007f5e0ff */
[----:B------:R-:W-:Y:S02]  /*35b0*/  PRMT R80, RZ, 0x7610, R80 ;  /* 0x00007610ff507816 */ /* 0x000fe40000000050 */
[----:B------:R-:W-:Y:S02]  /*35c0*/  PRMT R82, RZ, 0x7610, R82 ;  /* 0x00007610ff527816 */ /* 0x000fe40000000052 */
[----:B------:R-:W-:Y:S02]  /*35d0*/  PRMT R84, RZ, 0x7610, R84 ;  /* 0x00007610ff547816 */ /* 0x000fe40000000054 */
[-C--:B------:R-:W-:Y:S02]  /*35e0*/  LEA.HI.X.SX32 R9, R63, R45.reuse, 0x1, P5 ;  /* 0x0000002d3f097211 */ /* 0x080fe400028f0eff */
[-C--:B------:R-:W-:Y:S02]  /*35f0*/  LEA.HI.X.SX32 R11, R68, R45.reuse, 0x1, P4 ;  /* 0x0000002d440b7211 */ /* 0x080fe400020f0eff */
[----:B------:R-:W-:Y:S01]  /*3600*/  LEA.HI.X.SX32 R13, R62, R45, 0x1, P2 ;  /* 0x0000002d3e0d7211 */ /* 0x000fe200010f0eff */
[----:B------:R-:W4:Y:S04]  /*3610*/  @!P1 LDG.E.U8 R80, desc[UR30][R8.64] ;  /* 0x0000001e08509981 */ /* 0x000f28000c1e1100 */
[----:B------:R0:W4:Y:S04]  /*3620*/  @!P3 LDG.E.U8 R82, desc[UR30][R10.64] ;  /* 0x0000001e0a52b981 */ /* 0x000128000c1e1100 */
[----:B------:R1:W4:Y:S01]  /*3630*/  @!P6 LDG.E.U8 R84, desc[UR30][R12.64] ;  /* 0x0000001e0c54e981 */ /* 0x000322000c1e1100 */
[----:B------:R-:W-:Y:S01]  /*3640*/  BAR.SYNC.DEFER_BLOCKING 0x0 ;  /* 0x0000000000007b1d */ /* 0x000fe20000010000 */
[----:B------:R-:W-:-:S02]  /*3650*/  ISETP.GE.AND P1, PT, R111, UR5, PT ;  /* 0x000000056f007c0c */ /* 0x000fc4000bf26270 */
[C---:B0-----:R-:W-:Y:S02]  /*3660*/  IADD3 R10, P2, R71.reuse, R36, RZ ;  /* 0x00000024470a7210 */ /* 0x041fe40007f5e0ff */
[C---:B------:R-:W-:Y:S02]  /*3670*/  IADD3 R8, P3, R71.reuse, R37, RZ ;  /* 0x0000002547087210 */ /* 0x040fe40007f7e0ff */
[----:B------:R-:W-:Y:S01]  /*3680*/  PRMT R168, RZ, 0x7610, R168 ;  /* 0x00007610ffa87816 */ /* 0x000fe200000000a8 */
[C---:B------:R-:W-:Y:S01]  /*3690*/  IMAD.X R11, R74.reuse, 0x1, R43, P2 ;  /* 0x000000014a0b7824 */ /* 0x040fe200010e062b */
[----:B------:R-:W-:Y:S01]  /*36a0*/  PRMT R166, RZ, 0x7610, R166 ;  /* 0x00007610ffa67816 */ /* 0x000fe200000000a6 */
[----:B------:R-:W-:Y:S01]  /*36b0*/  IMAD.X R9, R74, 0x1, R44, P3 ;  /* 0x000000014a097824 */ /* 0x000fe200018e062c */
[C---:B------:R-:W-:Y:S02]  /*36c0*/  IADD3 R14, P3, R71.reuse, R39, RZ ;  /* 0x00000027470e7210 */ /* 0x040fe40007f7e0ff */
[----:B-1----:R-:W-:-:S02]  /*36d0*/  IADD3 R12, P4, R71, UR6, RZ ;  /* 0x00000006470c7c10 */ /* 0x002fc4000ff9e0ff */
[----:B------:R-:W-:Y:S01]  /*36e0*/  PRMT R167, RZ, 0x7610, R167 ;  /* 0x00007610ffa77816 */ /* 0x000fe200000000a7 */
[C---:B------:R-:W-:Y:S01]  /*36f0*/  IMAD.X R15, R74.reuse, 0x1, R47, P3 ;  /* 0x000000014a0f7824 */ /* 0x040fe200018e062f */
[----:B------:R-:W-:Y:S02]  /*3700*/  PRMT R165, RZ, 0x7610, R165 ;  /* 0x00007610ffa57816 */ /* 0x000fe400000000a5 */
[----:B------:R-:W-:Y:S02]  /*3710*/  PRMT R164, RZ, 0x7610, R164 ;  /* 0x00007610ffa47816 */ /* 0x000fe400000000a4 */
[----:B------:R-:W-:Y:S02]  /*3720*/  IADD3.X R13, R74, UR37, RZ, P4, !PT ;  /* 0x000000254a0d7c10 */ /* 0x000fe4000a7fe4ff */
[----:B------:R-:W-:Y:S02]  /*3730*/  PRMT R162, RZ, 0x7610, R162 ;  /* 0x00007610ffa27816 */ /* 0x000fe400000000a2 */
[----:B------:R-:W-:-:S02]  /*3740*/  PRMT R163, RZ, 0x7610, R163 ;  /* 0x00007610ffa37816 */ /* 0x000fc400000000a3 */
[----:B------:R-:W-:Y:S02]  /*3750*/  PRMT R160, RZ, 0x7610, R160 ;  /* 0x00007610ffa07816 */ /* 0x000fe400000000a0 */
[----:B------:R-:W-:Y:S02]  /*3760*/  PRMT R158, RZ, 0x7610, R158 ;  /* 0x00007610ff9e7816 */ /* 0x000fe4000000009e */
[----:B------:R-:W-:Y:S02]  /*3770*/  PRMT R159, RZ, 0x7610, R159 ;  /* 0x00007610ff9f7816 */ /* 0x000fe4000000009f */
[----:B------:R-:W-:Y:S02]  /*3780*/  PRMT R157, RZ, 0x7610, R157 ;  /* 0x00007610ff9d7816 */ /* 0x000fe4000000009d */
        /* <DEDUP_REMOVED lines=20> */
[----:B------:R-:W-:Y:S01]  /*38d0*/  PRMT R169, RZ, 0x7610, R169 ;  /* 0x00007610ffa97816 */ /* 0x000fe200000000a9 */
[----:B--2---:R-:W-:Y:S04]  /*38e0*/  STS.U8 [R70+UR4], R19 ;  /* 0x0000001346007988 */ /* 0x004fe80008000004 */
[----:B-----5:R-:W-:Y:S04]  /*38f0*/  STS.U8 [R70+UR4+0x200], R25 ;  /* 0x0002001946007988 */ /* 0x020fe80008000004 */
[----:B---3--:R-:W-:Y:S04]  /*3900*/  STS.U8 [R70+UR4+0x400], R27 ;  /* 0x0004001b46007988 */ /* 0x008fe80008000004 */
[----:B----4-:R-:W-:Y:S04]  /*3910*/  STS.U8 [R70+UR4+0x600], R77 ;  /* 0x0006004d46007988 */ /* 0x010fe80008000004 */
[----:B------:R-:W-:Y:S04]  /*3920*/  STS.U8 [R70+UR4+0x800], R79 ;  /* 0x0008004f46007988 */ /* 0x000fe80008000004 */
[----:B------:R-:W-:Y:S04]  /*3930*/  STS.U8 [R70+UR4+0xa00], R81 ;  /* 0x000a005146007988 */ /* 0x000fe80008000004 */
[----:B------:R-:W-:Y:S04]  /*3940*/  STS.U8 [R70+UR4+0xc00], R83 ;  /* 0x000c005346007988 */ /* 0x000fe80008000004 */
[----:B------:R-:W-:Y:S04]  /*3950*/  STS.U8 [R70+UR4+0xe00], R85 ;  /* 0x000e005546007988 */ /* 0x000fe80008000004 */
[----:B------:R0:W-:Y:S04]  /*3960*/  STS.U8 [R73+UR4+0x100], R18 ;  /* 0x0001001249007988 */ /* 0x0001e80008000004 */
[----:B------:R-:W-:Y:S04]  /*3970*/  STS.U8 [R73+UR4+0x300], R24 ;  /* 0x0003001849007988 */ /* 0x000fe80008000004 */
[----:B------:R-:W-:Y:S04]  /*3980*/  STS.U8 [R73+UR4+0x500], R26 ;  /* 0x0005001a49007988 */ /* 0x000fe80008000004 */
[----:B------:R-:W-:Y:S04]  /*3990*/  STS.U8 [R73+UR4+0x700], R76 ;  /* 0x0007004c49007988 */ /* 0x000fe80008000004 */
[----:B------:R-:W-:Y:S04]  /*39a0*/  STS.U8 [R73+UR4+0x900], R78 ;  /* 0x0009004e49007988 */ /* 0x000fe80008000004 */
[----:B------:R-:W-:Y:S04]  /*39b0*/  STS.U8 [R73+UR4+0xb00], R80 ;  /* 0x000b005049007988 */ /* 0x000fe80008000004 */
[----:B------:R-:W-:Y:S04]  /*39c0*/  STS.U8 [R73+UR4+0xd00], R82 ;  /* 0x000d005249007988 */ /* 0x000fe80008000004 */
[----:B------:R-:W-:Y:S01]  /*39d0*/  STS.U8 [R73+UR4+0xf00], R84 ;  /* 0x000f005449007988 */ /* 0x000fe20008000004 */
[----:B------:R-:W-:Y:S01]  /*39e0*/  BAR.SYNC.DEFER_BLOCKING 0x0 ;  /* 0x0000000000007b1d */ /* 0x000fe20000010000 */
[----:B0-----:R-:W-:-:S05]  /*39f0*/  IADD3 R18, P2, R71, R38, RZ ;  /* 0x0000002647127210 */ /* 0x001fca0007f5e0ff */
[----:B------:R-:W-:Y:S01]  /*3a00*/  IMAD.X R19, R74, 0x1, R46, P2 ;  /* 0x000000014a137824 */ /* 0x000fe200010e062e */
[----:B------:R-:W-:-:S04]  /*3a10*/  IADD3 R16, P2, R71, UR7, RZ ;  /* 0x0000000747107c10 */ /* 0x000fc8000ff5e0ff */
[----:B------:R-:W-:Y:S01]  /*3a20*/  IADD3.X R17, R74, UR38, RZ, P2, !PT ;  /* 0x000000264a117c10 */ /* 0x000fe200097fe4ff */
[----:B------:R0:W2:Y:S04]  /*3a30*/  @!P1 LDG.E.U8 R168, desc[UR30][R10.64] ;  /* 0x0000001e0aa89981 */ /* 0x0000a8000c1e1100 */
[----:B------:R1:W3:Y:S04]  /*3a40*/  @!P1 LDG.E.U8 R166, desc[UR30][R8.64] ;  /* 0x0000001e08a69981 */ /* 0x0002e8000c1e1100 */
[----:B------:R4:W5:Y:S01]  /*3a50*/  @!P1 LDG.E.U8 R167, desc[UR30][R18.64] ;  /* 0x0000001e12a79981 */ /* 0x000962000c1e1100 */
[----:B0-----:R-:W-:-:S03]  /*3a60*/  IADD3 R10, P3, R71, UR8, RZ ;  /* 0x00000008470a7c10 */ /* 0x001fc6000ff7e0ff */
[----:B------:R0:W2:Y:S01]  /*3a70*/  @!P1 LDG.E.U8 R165, desc[UR30][R14.64] ;  /* 0x0000001e0ea59981 */ /* 0x0000a2000c1e1100 */
[----:B-1----:R-:W-:-:S03]  /*3a80*/  IADD3 R8, P4, R71, UR10, RZ ;  /* 0x0000000a47087c10 */ /* 0x002fc6000ff9e0ff */
[----:B------:R1:W2:Y:S01]  /*3a90*/  @!P1 LDG.E.U8 R164, desc[UR30][R12.64] ;  /* 0x0000001e0ca49981 */ /* 0x0002a2000c1e1100 */
[C---:B------:R-:W-:Y:S02]  /*3aa0*/  IADD3.X R11, R74.reuse, UR39, RZ, P3, !PT ;  /* 0x000000274a0b7c10 */ /* 0x040fe40009ffe4ff */
[----:B------:R-:W-:Y:S01]  /*3ab0*/  IADD3.X R9, R74, UR41, RZ, P4, !PT ;  /* 0x000000294a097c10 */ /* 0x000fe2000a7fe4ff */
[----:B------:R1:W3:Y:S01]  /*3ac0*/  @!P1 LDG.E.U8 R162, desc[UR30][R16.64] ;  /* 0x0000001e10a29981 */ /* 0x0002e2000c1e1100 */
[C---:B----4-:R-:W-:Y:S02]  /*3ad0*/  IADD3 R18, P2, R71.reuse, UR11, RZ ;  /* 0x0000000b47127c10 */ /* 0x050fe4000ff5e0ff */
[C---:B0-----:R-:W-:Y:S01]  /*3ae0*/  IADD3 R14, P3, R71.reuse, UR12, RZ ;  /* 0x0000000c470e7c10 */ /* 0x041fe2000ff7e0ff */
[----:B------:R0:W4:Y:S01]  /*3af0*/  @!P1 LDG.E.U8 R163, desc[UR30][R10.64] ;  /* 0x0000001e0aa39981 */ /* 0x000122000c1e1100 */
[----:B-1----:R-:W-:-:S03]  /*3b00*/  IADD3 R12, P4, R71, UR13, RZ ;  /* 0x0000000d470c7c10 */ /* 0x002fc6000ff9e0ff */
[----:B------:R1:W2:Y:S01]  /*3b10*/  @!P1 LDG.E.U8 R160, desc[UR30][R8.64] ;  /* 0x0000001e08a09981 */ /* 0x0002a2000c1e1100 */
[C---:B------:R-:W-:Y:S02]  /*3b20*/  IADD3.X R19, R74.reuse, UR42, RZ, P2, !PT ;  /* 0x0000002a4a137c10 */ /* 0x040fe400097fe4ff */
[C---:B------:R-:W-:Y:S01]  /*3b30*/  IADD3.X R15, R74.reuse, UR43, RZ, P3, !PT ;  /* 0x0000002b4a0f7c10 */ /* 0x040fe20009ffe4ff */
[----:B------:R-:W-:Y:S01]  /*3b40*/  LDS.U8 R24, [R32+UR4] ;  /* 0x0000000420187984 */ /* 0x000fe20008000000 */
[C---:B------:R-:W-:Y:S02]  /*3b50*/  IADD3.X R13, R74.reuse, UR44, RZ, P4, !PT ;  /* 0x0000002c4a0d7c10 */ /* 0x040fe4000a7fe4ff */
[C---:B------:R-:W-:Y:S01]  /*3b60*/  IADD3 R16, P2, R71.reuse, UR14, RZ ;  /* 0x0000000e47107c10 */ /* 0x040fe2000ff5e0ff */
[----:B------:R1:W3:Y:S01]  /*3b70*/  @!P1 LDG.E.U8 R158, desc[UR30][R18.64] ;  /* 0x0000001e129e9981 */ /* 0x0002e2000c1e1100 */
[C---:B0-----:R-:W-:Y:S02]  /*3b80*/  IADD3 R10, P3, R71.reuse, UR15, RZ ;  /* 0x0000000f470a7c10 */ /* 0x041fe4000ff7e0ff */
[----:B-1----:R-:W-:Y:S01]  /*3b90*/  IADD3 R8, P4, R71, UR16, RZ ;  /* 0x0000001047087c10 */ /* 0x002fe2000ff9e0ff */
[----:B------:R0:W5:Y:S01]  /*3ba0*/  @!P1 LDG.E.U8 R159, desc[UR30][R14.64] ;  /* 0x0000001e0e9f9981 */ /* 0x000162000c1e1100 */
[----:B------:R-:W-:-:S02]  /*3bb0*/  IADD3.X R17, R74, UR45, RZ, P2, !PT ;  /* 0x0000002d4a117c10 */ /* 0x000fc400097fe4ff */
[C---:B------:R-:W-:Y:S01]  /*3bc0*/  IADD3.X R11, R74.reuse, UR46, RZ, P3, !PT ;  /* 0x0000002e4a0b7c10 */ /* 0x040fe20009ffe4ff */
[----:B------:R1:W2:Y:S01]  /*3bd0*/  @!P1 LDG.E.U8 R157, desc[UR30][R12.64] ;  /* 0x0000001e0c9d9981 */ /* 0x0002a2000c1e1100 */
[----:B------:R-:W-:Y:S02]  /*3be0*/  IADD3.X R9, R74, UR47, RZ, P4, !PT ;  /* 0x0000002f4a097c10 */ /* 0x000fe4000a7fe4ff */
[C---:B------:R-:W-:Y:S01]  /*3bf0*/  IADD3 R18, P2, R71.reuse, UR18, RZ ;  /* 0x0000001247127c10 */ /* 0x040fe2000ff5e0ff */
[----:B------:R1:W2:Y:S01]  /*3c00*/  @!P1 LDG.E.U8 R156, desc[UR30][R16.64] ;  /* 0x0000001e109c9981 */ /* 0x0002a2000c1e1100 */
[----:B0-----:R-:W-:-:S03]  /*3c10*/  IADD3 R14, P3, R71, UR19, RZ ;  /* 0x00000013470e7c10 */ /* 0x001fc6000ff7e0ff */
[----:B------:R0:W3:Y:S01]  /*3c20*/  @!P1 LDG.E.U8 R154, desc[UR30][R10.64] ;  /* 0x0000001e0a9a9981 */ /* 0x0000e2000c1e1100 */
[----:B-1----:R-:W-:-:S03]  /*3c30*/  IADD3 R12, P4, R71, UR20, RZ ;  /* 0x00000014470c7c10 */ /* 0x002fc6000ff9e0ff */
[----:B------:R1:W4:Y:S01]  /*3c40*/  @!P1 LDG.E.U8 R155, desc[UR30][R8.64] ;  /* 0x0000001e089b9981 */ /* 0x000322000c1e1100 */
[C---:B------:R-:W-:Y:S02]  /*3c50*/  IADD3.X R19, R74.reuse, UR49, RZ, P2, !PT ;  /* 0x000000314a137c10 */ /* 0x040fe400097fe4ff */
[C---:B------:R-:W-:Y:S01]  /*3c60*/  IADD3.X R15, R74.reuse, UR50, RZ, P3, !PT ;  /* 0x000000324a0f7c10 */ /* 0x040fe20009ffe4ff */
[----:B------:R-:W2:Y:S01]  /*3c70*/  LDS.U8 R25, [R32+UR4+0x20] ;  /* 0x0000200420197984 */ /* 0x000ea20008000000 */
[C---:B------:R-:W-:Y:S02]  /*3c80*/  IADD3.X R13, R74.reuse, UR51, RZ, P4, !PT ;  /* 0x000000334a0d7c10 */ /* 0x040fe4000a7fe4ff */
[C---:B------:R-:W-:Y:S01]  /*3c90*/  IADD3 R16, P2, R71.reuse, UR21, RZ ;  /* 0x0000001547107c10 */ /* 0x040fe2000ff5e0ff */
[----:B------:R1:W2:Y:S01]  /*3ca0*/  @!P1 LDG.E.U8 R152, desc[UR30][R18.64] ;  /* 0x0000001e12989981 */ /* 0x0002a2000c1e1100 */
[C---:B0-----:R-:W-:Y:S02]  /*3cb0*/  IADD3 R10, P3, R71.reuse, UR22, RZ ;  /* 0x00000016470a7c10 */ /* 0x041fe4000ff7e0ff */
[----:B-1----:R-:W-:Y:S01]  /*3cc0*/  IADD3 R8, P4, R71, UR23, RZ ;  /* 0x0000001747087c10 */ /* 0x002fe2000ff9e0ff */
[----:B------:R0:W3:Y:S01]  /*3cd0*/  @!P1 LDG.E.U8 R150, desc[UR30][R14.64] ;  /* 0x0000001e0e969981 */ /* 0x0000e2000c1e1100 */
[----:B------:R-:W-:-:S02]  /*3ce0*/  IADD3.X R17, R74, UR52, RZ, P2, !PT ;  /* 0x000000344a117c10 */ /* 0x000fc400097fe4ff */
[C---:B------:R-:W-:Y:S01]  /*3cf0*/  IADD3.X R11, R74.reuse, UR53, RZ, P3, !PT ;  /* 0x000000354a0b7c10 */ /* 0x040fe20009ffe4ff */
[----:B------:R1:W5:Y:S01]  /*3d00*/  @!P1 LDG.E.U8 R151, desc[UR30][R12.64] ;  /* 0x0000001e0c979981 */ /* 0x000362000c1e1100 */
[----:B------:R-:W-:Y:S02]  /*3d10*/  IADD3.X R9, R74, UR54, RZ, P4, !PT ;  /* 0x000000364a097c10 */ /* 0x000fe4000a7fe4ff */
[C---:B------:R-:W-:Y:S01]  /*3d20*/  IADD3 R18, P2, R71.reuse, UR24, RZ ;  /* 0x0000001847127c10 */ /* 0x040fe2000ff5e0ff */
[----:B------:R1:W2:Y:S01]  /*3d30*/  @!P1 LDG.E.U8 R149, desc[UR30][R16.64] ;  /* 0x0000001e10959981 */ /* 0x0002a2000c1e1100 */
[----:B0-----:R-:W-:-:S03]  /*3d40*/  IADD3 R14, P3, R71, UR25, RZ ;  /* 0x00000019470e7c10 */ /* 0x001fc6000ff7e0ff */
[----:B------:R0:W2:Y:S01]  /*3d50*/  @!P1 LDG.E.U8 R148, desc[UR30][R10.64] ;  /* 0x0000001e0a949981 */ /* 0x0000a2000c1e1100 */
[----:B-1----:R-:W-:-:S03]  /*3d60*/  IADD3 R12, P4, R71, UR27, RZ ;  /* 0x0000001b470c7c10 */ /* 0x002fc6000ff9e0ff */
[----:B------:R1:W3:Y:S01]  /*3d70*/  @!P1 LDG.E.U8 R146, desc[UR30][R8.64] ;  /* 0x0000001e08929981 */ /* 0x0002e2000c1e1100 */
[C---:B------:R-:W-:Y:S02]  /*3d80*/  IADD3.X R19, R74.reuse, UR55, RZ, P2, !PT ;  /* 0x000000374a137c10 */ /* 0x040fe400097fe4ff */
[C---:B------:R-:W-:Y:S01]  /*3d90*/  IADD3.X R15, R74.reuse, UR56, RZ, P3, !PT ;  /* 0x000000384a0f7c10 */ /* 0x040fe20009ffe4ff */
[----:B------:R-:W-:Y:S01]  /*3da0*/  LDS.U8 R26, [R32+UR4+0x40] ;  /* 0x00004004201a7984 */ /* 0x000fe20008000000 */
[C---:B------:R-:W-:Y:S02]  /*3db0*/  IADD3.X R13, R74.reuse, UR58, RZ, P4, !PT ;  /* 0x0000003a4a0d7c10 */ /* 0x040fe4000a7fe4ff */
[C---:B------:R-:W-:Y:S01]  /*3dc0*/  IADD3 R16, P2, R71.reuse, UR28, RZ ;  /* 0x0000001c47107c10 */ /* 0x040fe2000ff5e0ff */
[----:B------:R1:W4:Y:S01]  /*3dd0*/  @!P1 LDG.E.U8 R147, desc[UR30][R18.64] ;  /* 0x0000001e12939981 */ /* 0x000322000c1e1100 */
[C---:B0-----:R-:W-:Y:S02]  /*3de0*/  IADD3 R10, P3, R71.reuse, R40, RZ ;  /* 0x00000028470a7210 */ /* 0x041fe40007f7e0ff */
[----:B-1----:R-:W-:Y:S01]  /*3df0*/  IADD3 R8, P4, R71, R42, RZ ;  /* 0x0000002a47087210 */ /* 0x002fe20007f9e0ff */
[----:B------:R0:W2:Y:S01]  /*3e00*/  @!P1 LDG.E.U8 R145, desc[UR30][R14.64] ;  /* 0x0000001e0e919981 */ /* 0x0000a2000c1e1100 */
[C---:B------:R-:W-:Y:S01]  /*3e10*/  IADD3.X R17, R74.reuse, UR59, RZ, P2, !PT ;  /* 0x0000003b4a117c10 */ /* 0x040fe200097fe4ff */
[----:B------:R-:W-:-:S02]  /*3e20*/  IMAD.X R11, R74, 0x1, R48, P3 ;  /* 0x000000014a0b7824 */ /* 0x000fc400018e0630 */
[----:B------:R1:W3:Y:S01]  /*3e30*/  @!P1 LDG.E.U8 R142, desc[UR30][R12.64] ;  /* 0x0000001e0c8e9981 */ /* 0x0002e2000c1e1100 */
[----:B------:R-:W-:Y:S01]  /*3e40*/  IMAD.X R9, R74, 0x1, R49, P4 ;  /* 0x000000014a097824 */ /* 0x000fe200020e0631 */
[C---:B------:R-:W-:Y:S02]  /*3e50*/  IADD3 R18, P2, R71.reuse, UR26, RZ ;  /* 0x0000001a47127c10 */ /* 0x040fe4000ff5e0ff */
[----:B------:R1:W5:Y:S01]  /*3e60*/  @!P1 LDG.E.U8 R143, desc[UR30][R16.64] ;  /* 0x0000001e108f9981 */ /* 0x000362000c1e1100 */
[----:B0-----:R-:W-:-:S03]  /*3e70*/  IADD3 R14, P3, R71, UR29, RZ ;  /* 0x0000001d470e7c10 */ /* 0x001fc6000ff7e0ff */
[----:B------:R0:W2:Y:S01]  /*3e80*/  @!P1 LDG.E.U8 R138, desc[UR30][R10.64] ;  /* 0x0000001e0a8a9981 */ /* 0x0000a2000c1e1100 */
[C---:B-1----:R-:W-:Y:S02]  /*3e90*/  IADD3 R12, P4, R71.reuse, UR36, RZ ;  /* 0x00000024470c7c10 */ /* 0x042fe4000ff9e0ff */
[C---:B------:R-:W-:Y:S01]  /*3ea0*/  IADD3.X R19, R74.reuse, UR57, RZ, P2, !PT ;  /* 0x000000394a137c10 */ /* 0x040fe200097fe4ff */
[----:B------:R1:W4:Y:S01]  /*3eb0*/  @!P1 LDG.E.U8 R139, desc[UR30][R8.64] ;  /* 0x0000001e088b9981 */ /* 0x000322000c1e1100 */
[C---:B------:R-:W-:Y:S02]  /*3ec0*/  IADD3.X R15, R74.reuse, UR60, RZ, P3, !PT ;  /* 0x0000003c4a0f7c10 */ /* 0x040fe40009ffe4ff */
[C---:B------:R-:W-:Y:S01]  /*3ed0*/  IADD3.X R13, R74.reuse, UR61, RZ, P4, !PT ;  /* 0x0000003d4a0d7c10 */ /* 0x040fe2000a7fe4ff */
[----:B------:R-:W3:Y:S01]  /*3ee0*/  @!P1 LDG.E.U8 R144, desc[UR30][R18.64] ;  /* 0x0000001e12909981 */ /* 0x000ee2000c1e1100 */
[C---:B------:R-:W-:Y:S02]  /*3ef0*/  IADD3 R16, P2, R71.reuse, R35, RZ ;  /* 0x0000002347107210 */ /* 0x040fe40007f5e0ff */
[C---:B0-----:R-:W-:Y:S01]  /*3f00*/  IADD3 R10, P3, R71.reuse, UR9, RZ ;  /* 0x00000009470a7c10 */ /* 0x041fe2000ff7e0ff */
[----:B------:R-:W3:Y:S01]  /*3f10*/  @!P1 LDG.E.U8 R140, desc[UR30][R12.64] ;  /* 0x0000001e0c8c9981 */ /* 0x000ee2000c1e1100 */
[----:B-1----:R-:W-:Y:S01]  /*3f20*/  IADD3 R8, P4, R71, UR17, RZ ;  /* 0x0000001147087c10 */ /* 0x002fe2000ff9e0ff */
[C---:B------:R-:W-:Y:S01]  /*3f30*/  IMAD.X R17, R74.reuse, 0x1, R41, P2 ;  /* 0x000000014a117824 */ /* 0x040fe200010e0629 */
[C---:B------:R-:W-:Y:S01]  /*3f40*/  IADD3.X R11, R74.reuse, UR40, RZ, P3, !PT ;  /* 0x000000284a0b7c10 */ /* 0x040fe20009ffe4ff */
[----:B------:R-:W3:Y:S01]  /*3f50*/  @!P1 LDG.E.U8 R141, desc[UR30][R14.64] ;  /* 0x0000001e0e8d9981 */ /* 0x000ee2000c1e1100 */
[----:B------:R-:W-:-:S03]  /*3f60*/  IADD3.X R9, R74, UR48, RZ, P4, !PT ;  /* 0x000000304a097c10 */ /* 0x000fc6000a7fe4ff */
[----:B------:R-:W3:Y:S04]  /*3f70*/  @!P1 LDG.E.U8 R161, desc[UR30][R10.64] ;  /* 0x0000001e0aa19981 */ /* 0x000ee8000c1e1100 */
[----:B------:R0:W3:Y:S04]  /*3f80*/  @!P1 LDG.E.U8 R153, desc[UR30][R8.64] ;  /* 0x0000001e08999981 */ /* 0x0000e8000c1e1100 */
[----:B------:R-:W3:Y:S04]  /*3f90*/  @!P1 LDG.E.U8 R169, desc[UR30][R16.64] ;  /* 0x0000001e10a99981 */ /* 0x000ee8000c1e1100 */
[----:B------:R-:W-:Y:S04]  /*3fa0*/  LDS.U8 R27, [R32+UR4+0x60] ;  /* 0x00006004201b7984 */ /* 0x000fe80008000000 */
[----:B------:R-:W-:Y:S04]  /*3fb0*/  LDS.U8 R112, [R32+UR4+0x200] ;  /* 0x0002000420707984 */ /* 0x000fe80008000000 */
[----:B------:R-:W1:Y:S04]  /*3fc0*/  LDS.U8 R113, [R32+UR4+0x220] ;  /* 0x0002200420717984 */ /* 0x000e680008000000 */
[----:B------:R-:W-:Y:S04]  /*3fd0*/  LDS.U8 R114, [R32+UR4+0x240] ;  /* 0x0002400420727984 */ /* 0x000fe80008000000 */
        /* <DEDUP_REMOVED lines=25> */
[----:B0-----:R-:W-:Y:S04]  /*4170*/  LDS.U8 R8, [R53+UR4] ;  /* 0x0000000435087984 */ /* 0x001fe80008000000 */
[----:B------:R-:W0:Y:S04]  /*4180*/  LDS.U8 R9, [R53+UR4+0x20] ;  /* 0x0000200435097984 */ /* 0x000e280008000000 */
[----:B------:R-:W-:Y:S04]  /*4190*/  LDS.U8 R126, [R53+UR4+0x40] ;  /* 0x00004004357e7984 */ /* 0x000fe80008000000 */
[----:B------:R-:W-:Y:S04]  /*41a0*/  LDS.U8 R127, [R53+UR4+0x60] ;  /* 0x00006004357f7984 */ /* 0x000fe80008000000 */
[----:B------:R-:W-:Y:S04]  /*41b0*/  LDS.U8 R10, [R53+UR4+0x200] ;  /* 0x00020004350a7984 */ /* 0x000fe80008000000 */
[----:B------:R-:W0:Y:S04]  /*41c0*/  LDS.U8 R11, [R53+UR4+0x220] ;  /* 0x00022004350b7984 */ /* 0x000e280008000000 */
        /* <DEDUP_REMOVED lines=25> */
[----:B------:R-:W-:Y:S01]  /*4360*/  LDS.U8 R81, [R53+UR4+0xe60] ;  /* 0x000e600435517984 */ /* 0x000fe20008000000 */
[----:B------:R-:W-:Y:S06]  /*4370*/  BAR.SYNC.DEFER_BLOCKING 0x0 ;  /* 0x0000000000007b1d */ /* 0x000fec0000010000 */
[----:B-----5:R-:W-:Y:S04]  /*4380*/  STS.U8 [R72+UR4+0x400], R143 ;  /* 0x0004008f48007988 */ /* 0x020fe80008000004 */
[----:B----4-:R-:W-:Y:S04]  /*4390*/  STS.U8 [R72+UR4], R139 ;  /* 0x0000008b48007988 */ /* 0x010fe80008000004 */
[----:B------:R-:W-:Y:S04]  /*43a0*/  STS.U8 [R72+UR4+0x800], R147 ;  /* 0x0008009348007988 */ /* 0x000fe80008000004 */
[----:B------:R-:W-:Y:S04]  /*43b0*/  STS.U8 [R72+UR4+0xc00], R151 ;  /* 0x000c009748007988 */ /* 0x000fe80008000004 */
[----:B------:R-:W-:Y:S04]  /*43c0*/  STS.U8 [R72+UR4+0x1000], R155 ;  /* 0x0010009b48007988 */ /* 0x000fe80008000004 */
[----:B------:R-:W-:Y:S04]  /*43d0*/  STS.U8 [R72+UR4+0x1400], R159 ;  /* 0x0014009f48007988 */ /* 0x000fe80008000004 */
[----:B------:R-:W-:Y:S04]  /*43e0*/  STS.U8 [R72+UR4+0x1800], R163 ;  /* 0x001800a348007988 */ /* 0x000fe80008000004 */
[----:B------:R-:W-:Y:S04]  /*43f0*/  STS.U8 [R72+UR4+0x1c00], R167 ;  /* 0x001c00a748007988 */ /* 0x000fe80008000004 */
[----:B--2---:R-:W-:Y:S04]  /*4400*/  STS.U8 [R75+UR4+0x100], R138 ;  /* 0x0001008a4b007988 */ /* 0x004fe80008000004 */
[----:B---3--:R-:W-:Y:S04]  /*4410*/  STS.U8 [R75+UR4+0x500], R142 ;  /* 0x0005008e4b007988 */ /* 0x008fe80008000004 */
[----:B------:R-:W-:Y:S04]  /*4420*/  STS.U8 [R75+UR4+0x900], R146 ;  /* 0x000900924b007988 */ /* 0x000fe80008000004 */
        /* <DEDUP_REMOVED lines=20> */
[----:B------:R-:W-:Y:S01]  /*4570*/  STS.U8 [R54+UR4+0x1f00], R169 ;  /* 0x001f00a936007988 */ /* 0x000fe20008000004 */
[----:B------:R-:W-:Y:S06]  /*4580*/  BAR.SYNC.DEFER_BLOCKING 0x0 ;  /* 0x0000000000007b1d */ /* 0x000fec0000010000 */
[----:B------:R-:W2:Y:S04]  /*4590*/  LDSM.16.M88.4 R16, [R30+UR4] ;  /* 0x000000041e10783b */ /* 0x000ea80008000200 */
[----:B------:R-:W3:Y:S01]  /*45a0*/  LDSM.16.M88.4 R12, [R30+UR4+0x1000] ;  /* 0x001000041e0c783b */ /* 0x000ee20008000200 */
[----:B------:R-:W-:-:S02]  /*45b0*/  IMAD R24, R25, 0x100, R24 ;  /* 0x0000010019187824 */ /* 0x000fc400078e0218 */
[----:B-1----:R-:W-:Y:S02]  /*45c0*/  IMAD R112, R113, 0x100, R112 ;  /* 0x0000010071707824 */ /* 0x002fe400078e0270 */
[----:B0-----:R-:W-:Y:S02]  /*45d0*/  IMAD R9, R9, 0x100, R8 ;  /* 0x0000010009097824 */ /* 0x001fe400078e0208 */
[----:B------:R-:W-:Y:S01]  /*45e0*/  IMAD R11, R11, 0x100, R10 ;  /* 0x000001000b0b7824 */ /* 0x000fe200078e020a */
[----:B------:R-:W-:Y:S02]  /*45f0*/  F2FP.F16.E4M3.UNPACK_B R8, R24 ;  /* 0x00000018ff08723e */ /* 0x000fe400020006ff */
[----:B------:R-:W-:Y:S02]  /*4600*/  F2FP.F16.E4M3.UNPACK_B R10, R112 ;  /* 0x00000070ff0a723e */ /* 0x000fe400020006ff */
[----:B------:R-:W-:Y:S02]  /*4610*/  F2FP.F16.E4M3.UNPACK_B R9, R9 ;  /* 0x00000009ff09723e */ /* 0x000fe400020006ff */
[----:B------:R-:W-:Y:S01]  /*4620*/  F2FP.F16.E4M3.UNPACK_B R11, R11 ;  /* 0x0000000bff0b723e */ /* 0x000fe200020006ff */
[----:B------:R-:W-:-:S02]  /*4630*/  IMAD R112, R27, 0x100, R26 ;  /* 0x000001001b707824 */ /* 0x000fc400078e021a */
[----:B------:R-:W-:Y:S01]  /*4640*/  IMAD R114, R115, 0x100, R114 ;  /* 0x0000010073727824 */ /* 0x000fe200078e0272 */
[----:B--2---:R-:W-:Y:S02]  /*4650*/  F2FP.F16.E4M3.UNPACK_B R24, R16 ;  /* 0x00000010ff18723e */ /* 0x004fe400020006ff */
[----:B------:R-:W-:-:S07]  /*4660*/  F2FP.F16.E4M3.UNPACK_B R25, R17 ;  /* 0x00000011ff19723e */ /* 0x000fce00020006ff */
[----:B------:R-:W-:Y:S07]  /*4670*/  HMMA.16816.F32 R20, R8, R24, R20 ;  /* 0x000000180814723c */ /* 0x000fee0000001814 */
[----:B---3--:R-:W-:Y:S02]  /*4680*/  F2FP.F16.E4M3.UNPACK_B R24, R12 ;  /* 0x0000000cff18723e */ /* 0x008fe400020006ff */
[----:B------:R-:W-:-:S07]  /*4690*/  F2FP.F16.E4M3.UNPACK_B R25, R13 ;  /* 0x0000000dff19723e */ /* 0x000fce00020006ff */
[----:B------:R-:W-:Y:S01]  /*46a0*/  HMMA.16816.F32 R24, R8, R24, R4 ;  /* 0x000000180818723c */ /* 0x000fe20000001804 */
[----:B------:R-:W-:-:S06]  /*46b0*/  F2FP.F16.E4M3.UNPACK_B R16, R16.H1 ;  /* 0x00000010ff10723e */ /* 0x000fcc00030006ff */
[----:B------:R-:W-:Y:S02]  /*46c0*/  IMAD R5, R127, 0x100, R126 ;  /* 0x000001007f057824 */ /* 0x000fe400078e027e */
[----:B------:R-:W-:Y:S01]  /*46d0*/  IMAD R7, R129, 0x100, R128 ;  /* 0x0000010081077824 */ /* 0x000fe200078e0280 */
[----:B------:R-:W-:Y:S02]  /*46e0*/  F2FP.F16.E4M3.UNPACK_B R4, R112 ;  /* 0x00000070ff04723e */ /* 0x000fe400020006ff */
[----:B------:R-:W-:Y:S02]  /*46f0*/  F2FP.F16.E4M3.UNPACK_B R6, R114 ;  /* 0x00000072ff06723e */ /* 0x000fe400020006ff */
[----:B------:R-:W-:Y:S02]  /*4700*/  F2FP.F16.E4M3.UNPACK_B R5, R5 ;  /* 0x00000005ff05723e */ /* 0x000fe400020006ff */
[----:B------:R-:W-:Y:S02]  /*4710*/  F2FP.F16.E4M3.UNPACK_B R7, R7 ;  /* 0x00000007ff07723e */ /* 0x000fe400020006ff */
[----:B------:R-:W-:-:S07]  /*4720*/  F2FP.F16.E4M3.UNPACK_B R17, R17.H1 ;  /* 0x00000011ff11723e */ /* 0x000fce00030006ff */
[C---:B------:R-:W-:Y:S01]  /*4730*/  HMMA.16816.F32 R20, R4.reuse, R16, R20 ;  /* 0x000000100414723c */ /* 0x040fe20000001814 */
[----:B------:R-:W-:Y:S02]  /*4740*/  F2FP.F16.E4M3.UNPACK_B R12, R12.H1 ;  /* 0x0000000cff0c723e */ /* 0x000fe400030006ff */
[----:B------:R-:W-:Y:S01]  /*4750*/  F2FP.F16.E4M3.UNPACK_B R13, R13.H1 ;  /* 0x0000000dff0d723e */ /* 0x000fe200030006ff */
[----:B------:R-:W-:Y:S02]  /*4760*/  IMAD R8, R117, 0x100, R116 ;  /* 0x0000010075087824 */ /* 0x000fe400078e0274 */
[----:B------:R-:W-:Y:S02]  /*4770*/  IMAD R10, R121, 0x100, R120 ;  /* 0x00000100790a7824 */ /* 0x000fe400078e0278 */
[----:B------:R-:W-:Y:S02]  /*4780*/  IMAD R9, R131, 0x100, R130 ;  /* 0x0000010083097824 */ /* 0x000fe400078e0282 */
[----:B------:R-:W-:Y:S01]  /*4790*/  IMAD R11, R135, 0x100, R134 ;  /* 0x00000100870b7824 */ /* 0x000fe200078e0286 */
[----:B------:R-:W-:Y:S01]  /*47a0*/  HMMA.16816.F32 R24, R4, R12, R24 ;  /* 0x0000000c0418723c */ /* 0x000fe20000001818 */
[----:B------:R-:W-:Y:S01]  /*47b0*/  F2FP.F16.E4M3.UNPACK_B R8, R8 ;  /* 0x00000008ff08723e */ /* 0x000fe200020006ff */
[----:B------:R-:W0:Y:S01]  /*47c0*/  LDSM.16.M88.4 R4, [R56+UR4] ;  /* 0x000000043804783b */ /* 0x000e220008000200 */
[----:B------:R-:W-:-:S02]  /*47d0*/  F2FP.F16.E4M3.UNPACK_B R10, R10 ;  /* 0x0000000aff0a723e */ /* 0x000fc400020006ff */
[----:B------:R-:W-:Y:S02]  /*47e0*/  F2FP.F16.E4M3.UNPACK_B R9, R9 ;  /* 0x00000009ff09723e */ /* 0x000fe400020006ff */
[----:B------:R-:W-:Y:S02]  /*47f0*/  F2FP.F16.E4M3.UNPACK_B R11, R11 ;  /* 0x0000000bff0b723e */ /* 0x000fe400020006ff */
[----:B------:R-:W-:Y:S02]  /*4800*/  F2FP.F16.E4M3.UNPACK_B R12, R18 ;  /* 0x00000012ff0c723e */ /* 0x000fe400020006ff */
[----:B------:R-:W-:-:S07]  /*4810*/  F2FP.F16.E4M3.UNPACK_B R13, R19 ;  /* 0x00000013ff0d723e */ /* 0x000fce00020006ff */
[----:B------:R-:W-:Y:S01]  /*4820*/  HMMA.16816.F32 R20, R8, R12, R20 ;  /* 0x0000000c0814723c */ /* 0x000fe20000001814 */
[----:B------:R-:W-:Y:S02]  /*4830*/  IMAD R16, R119, 0x100, R118 ;  /* 0x0000010077107824 */ /* 0x000fe400078e0276 */
[----:B------:R-:W-:-:S04]  /*4840*/  IMAD R122, R123, 0x100, R122 ;  /* 0x000001007b7a7824 */ /* 0x000fc800078e027a */
[----:B------:R-:W-:Y:S02]  /*4850*/  F2FP.F16.E4M3.UNPACK_B R12, R14 ;  /* 0x0000000eff0c723e */ /* 0x000fe400020006ff */
[----:B------:R-:W-:Y:S01]  /*4860*/  F2FP.F16.E4M3.UNPACK_B R13, R15 ;  /* 0x0000000fff0d723e */ /* 0x000fe200020006ff */
[----:B------:R-:W-:Y:S02]  /*4870*/  IMAD R17, R133, 0x100, R132 ;  /* 0x0000010085117824 */ /* 0x000fe400078e0284 */
[----:B------:R-:W-:Y:S01]  /*4880*/  IMAD R136, R137, 0x100, R136 ;  /* 0x0000010089887824 */ /* 0x000fe200078e0288 */
[----:B------:R-:W-:-:S03]  /*4890*/  F2FP.F16.E4M3.UNPACK_B R16, R16 ;  /* 0x00000010ff10723e */ /* 0x000fc600020006ff */
[----:B------:R-:W-:Y:S01]  /*48a0*/  HMMA.16816.F32 R24, R8, R12, R24 ;  /* 0x0000000c0818723c */ /* 0x000fe20000001818 */
[----:B------:R-:W1:Y:S01]  /*48b0*/  LDSM.16.M88.4 R8, [R56+UR4+0x1000] ;  /* 0x001000043808783b */ /* 0x000e620008000200 */
[----:B------:R-:W-:-:S05]  /*48c0*/  F2FP.F16.E4M3.UNPACK_B R17, R17 ;  /* 0x00000011ff11723e */ /* 0x000fca00020006ff */
[----:B------:R-:W-:Y:S02]  /*48d0*/  F2FP.F16.E4M3.UNPACK_B R12, R18.H1 ;  /* 0x00000012ff0c723e */ /* 0x000fe400030006ff */
[----:B------:R-:W-:Y:S02]  /*48e0*/  F2FP.F16.E4M3.UNPACK_B R13, R19.H1 ;  /* 0x00000013ff0d723e */ /* 0x000fe400030006ff */
[----:B------:R-:W-:Y:S02]  /*48f0*/  F2FP.F16.E4M3.UNPACK_B R18, R122 ;  /* 0x0000007aff12723e */ /* 0x000fe400020006ff */
[----:B------:R-:W-:-:S07]  /*4900*/  F2FP.F16.E4M3.UNPACK_B R19, R136 ;  /* 0x00000088ff13723e */ /* 0x000fce00020006ff */
        /* <DEDUP_REMOVED lines=8> */
[----:B------:R-:W-:-:S02]  /*4990*/  F2FP.F16.E4M3.UNPACK_B R14, R14 ;  /* 0x0000000eff0e723e */ /* 0x000fc400020006ff */
[----:B------:R-:W-:Y:S02]  /*49a0*/  F2FP.F16.E4M3.UNPACK_B R12, R12 ;  /* 0x0000000cff0c723e */ /* 0x000fe400020006ff */
[----:B------:R-:W-:Y:S02]  /*49b0*/  F2FP.F16.E4M3.UNPACK_B R13, R13 ;  /* 0x0000000dff0d723e */ /* 0x000fe400020006ff */
[----:B------:R-:W-:Y:S02]  /*49c0*/  F2FP.F16.E4M3.UNPACK_B R15, R15 ;  /* 0x0000000fff0f723e */ /* 0x000fe400020006ff */
[----:B0-----:R-:W-:Y:S02]  /*49d0*/  F2FP.F16.E4M3.UNPACK_B R16, R4 ;  /* 0x00000004ff10723e */ /* 0x001fe400020006ff */
[----:B------:R-:W-:-:S07]  /*49e0*/  F2FP.F16.E4M3.UNPACK_B R17, R5 ;  /* 0x00000005ff11723e */ /* 0x000fce00020006ff */
[----:B------:R-:W-:Y:S01]  /*49f0*/  HMMA.16816.F32 R20, R12, R16, R20 ;  /* 0x000000100c14723c */ /* 0x000fe20000001814 */
[----:B------:R-:W-:Y:S02]  /*4a00*/  IMAD R98, R99, 0x100, R98 ;  /* 0x0000010063627824 */ /* 0x000fe400078e0262 */
[----:B------:R-:W-:-:S04]  /*4a10*/  IMAD R96, R96, 0x100, R97 ;  /* 0x0000010060607824 */ /* 0x000fc800078e0261 */
[----:B-1----:R-:W-:Y:S02]  /*4a20*/  F2FP.F16.E4M3.UNPACK_B R16, R8 ;  /* 0x00000008ff10723e */ /* 0x002fe400020006ff */
[----:B------:R-:W-:Y:S01]  /*4a30*/  F2FP.F16.E4M3.UNPACK_B R17, R9 ;  /* 0x00000009ff11723e */ /* 0x000fe200020006ff */
[----:B------:R-:W-:Y:S02]  /*4a40*/  IMAD R93, R94, 0x100, R93 ;  /* 0x000001005e5d7824 */ /* 0x000fe400078e025d */
[----:B------:R-:W-:Y:S01]  /*4a50*/  IMAD R92, R92, 0x100, R95 ;  /* 0x000001005c5c7824 */ /* 0x000fe200078e025f */
[----:B------:R-:W-:-:S03]  /*4a60*/  F2FP.F16.E4M3.UNPACK_B R4, R4.H1 ;  /* 0x00000004ff04723e */ /* 0x000fc600030006ff */
[----:B------:R-:W-:Y:S01]  /*4a70*/  HMMA.16816.F32 R24, R12, R16, R24 ;  /* 0x000000100c18723c */ /* 0x000fe20000001818 */
[----:B------:R-:W-:-:S06]  /*4a80*/  F2FP.F16.E4M3.UNPACK_B R5, R5.H1 ;  /* 0x00000005ff05723e */ /* 0x000fcc00030006ff */
[----:B------:R-:W-:Y:S02]  /*4a90*/  F2FP.F16.E4M3.UNPACK_B R12, R98 ;  /* 0x00000062ff0c723e */ /* 0x000fe400020006ff */
[----:B------:R-:W-:Y:S02]  /*4aa0*/  F2FP.F16.E4M3.UNPACK_B R14, R96 ;  /* 0x00000060ff0e723e */ /* 0x000fe400020006ff */
        /* <DEDUP_REMOVED lines=9> */
[----:B------:R-:W-:Y:S07]  /*4b40*/  HMMA.16816.F32 R24, R12, R8, R24 ;  /* 0x000000080c18723c */ /* 0x000fee0000001818 */
[----:B------:R-:W-:-:S02]  /*4b50*/  F2FP.F16.E4M3.UNPACK_B R12, R90 ;  /* 0x0000005aff0c723e */ /* 0x000fc400020006ff */
[----:B------:R-:W-:Y:S02]  /*4b60*/  F2FP.F16.E4M3.UNPACK_B R14, R84 ;  /* 0x00000054ff0e723e */ /* 0x000fe400020006ff */
        /* <DEDUP_REMOVED lines=13> */
[----:B------:R-:W-:Y:S01]  /*4c40*/  F2FP.F16.E4M3.UNPACK_B R5, R5 ;  /* 0x00000005ff05723e */ /* 0x000fe200020006ff */
[----:B------:R-:W-:-:S05]  /*4c50*/  UIADD3 UR6, UP5, UR33, UR6, URZ ;  /* 0x0000000621067290 */ /* 0x000fca000ffbe03f */
[----:B------:R-:W-:Y:S02]  /*4c60*/  F2FP.F16.E4M3.UNPACK_B R8, R6.H1 ;  /* 0x00000006ff08723e */ /* 0x000fe400030006ff */
[----:B------:R-:W-:Y:S02]  /*4c70*/  F2FP.F16.E4M3.UNPACK_B R9, R7.H1 ;  /* 0x00000007ff09723e */ /* 0x000fe400030006ff */
[----:B------:R-:W-:Y:S02]  /*4c80*/  F2FP.F16.E4M3.UNPACK_B R6, R76 ;  /* 0x0000004cff06723e */ /* 0x000fe400020006ff */
[----:B------:R-:W-:Y:S01]  /*4c90*/  F2FP.F16.E4M3.UNPACK_B R7, R80 ;  /* 0x00000050ff07723e */ /* 0x000fe200020006ff */
[----:B------:R-:W-:Y:S02]  /*4ca0*/  UIADD3 UR7, UP6, UR33, UR7, URZ ;  /* 0x0000000721077290 */ /* 0x000fe4000ffde03f */
[----:B------:R-:W-:Y:S02]  /*4cb0*/  UIADD3 UR8, UP0, UR33, UR8, URZ ;  /* 0x0000000821087290 */ /* 0x000fe4000ff1e03f */
[----:B------:R-:W-:-:S02]  /*4cc0*/  UIADD3 UR9, UP1, UR33, UR9, URZ ;  /* 0x0000000921097290 */ /* 0x000fc4000ff3e03f */
[----:B------:R-:W-:Y:S01]  /*4cd0*/  IADD3 R36, P6, R36, UR33, RZ ;  /* 0x0000002124247c10 */ /* 0x000fe2000ffde0ff */
[----:B------:R-:W-:Y:S01]  /*4ce0*/  UIADD3 UR32, UR32, -0x1, URZ ;  /* 0xffffffff20207890 */ /* 0x000fe2000fffe03f */
[----:B------:R-:W-:Y:S01]  /*4cf0*/  HMMA.16816.F32 R20, R4, R8, R20 ;  /* 0x000000080414723c */ /* 0x000fe20000001814 */
[----:B------:R-:W-:Y:S01]  /*4d00*/  UIADD3.X UR37, UR34, UR37, URZ, UP5, !UPT ;  /* 0x0000002522257290 */ /* 0x000fe2000affe43f */
[----:B------:R-:W-:Y:S01]  /*4d10*/  IADD3 R34, P1, R34, UR35, RZ ;  /* 0x0000002322227c10 */ /* 0x000fe2000ff3e0ff */
[----:B------:R-:W-:Y:S02]  /*4d20*/  UIADD3.X UR38, UR34, UR38, URZ, UP6, !UPT ;  /* 0x0000002622267290 */ /* 0x000fe4000b7fe43f */
[----:B------:R-:W-:Y:S02]  /*4d30*/  UIADD3.X UR39, UR34, UR39, URZ, UP0, !UPT ;  /* 0x0000002722277290 */ /* 0x000fe400087fe43f */
[----:B------:R-:W-:Y:S01]  /*4d40*/  UIADD3.X UR40, UR34, UR40, URZ, UP1, !UPT ;  /* 0x0000002822287290 */ /* 0x000fe20008ffe43f */
[----:B------:R-:W-:Y:S01]  /*4d50*/  IMAD.U32 R8, RZ, RZ, UR35 ;  /* 0x00000023ff087e24 */ /* 0x000fe2000f8e00ff */
[----:B------:R-:W-:Y:S01]  /*4d60*/  UIADD3 UR10, UP2, UR33, UR10, URZ ;  /* 0x0000000a210a7290 */ /* 0x000fe2000ff5e03f */
[----:B------:R-:W-:Y:S01]  /*4d70*/  IADD3.X R43, R43, UR34, RZ, P6, !PT ;  /* 0x000000222b2b7c10 */ /* 0x000fe2000b7fe4ff */
[----:B------:R-:W-:-:S02]  /*4d80*/  UIADD3 UR11, UP3, UR33, UR11, URZ ;  /* 0x0000000b210b7290 */ /* 0x000fc4000ff7e03f */
[----:B------:R-:W-:Y:S02]  /*4d90*/  UIADD3 UR12, UP4, UR33, UR12, URZ ;  /* 0x0000000c210c7290 */ /* 0x000fe4000ff9e03f */
[----:B------:R-:W-:Y:S02]  /*4da0*/  UIADD3 UR13, UP5, UR33, UR13, URZ ;  /* 0x0000000d210d7290 */ /* 0x000fe4000ffbe03f */
[----:B------:R-:W-:Y:S02]  /*4db0*/  UIADD3 UR14, UP6, UR33, UR14, URZ ;  /* 0x0000000e210e7290 */ /* 0x000fe4000ffde03f */
[----:B------:R-:W-:Y:S02]  /*4dc0*/  UIADD3 UR15, UP0, UR33, UR15, URZ ;  /* 0x0000000f210f7290 */ /* 0x000fe4000ff1e03f */
[----:B------:R-:W-:Y:S01]  /*4dd0*/  UIADD3 UR16, UP1, UR33, UR16, URZ ;  /* 0x0000001021107290 */ /* 0x000fe2000ff3e03f */
[----:B------:R-:W-:Y:S01]  /*4de0*/  ISETP.NE.U32.AND P6, PT, RZ, UR32, PT ;  /* 0x00000020ff007c0c */ /* 0x000fe2000bfc5070 */
[----:B------:R-:W-:Y:S01]  /*4df0*/  UIADD3.X UR41, UR34, UR41, URZ, UP2, !UPT ;  /* 0x0000002922297290 */ /* 0x000fe200097fe43f */
[----:B------:R-:W-:Y:S01]  /*4e00*/  LEA.HI.X.SX32 R45, R8, R45, 0x1, P1 ;  /* 0x0000002d082d7211 */ /* 0x000fe200008f0eff */
[----:B------:R-:W-:Y:S01]  /*4e10*/  UIADD3.X UR42, UR34, UR42, URZ, UP3, !UPT ;  /* 0x0000002a222a7290 */ /* 0x000fe20009ffe43f */
[----:B------:R-:W-:Y:S01]  /*4e20*/  IADD3 R35, P1, R35, UR33, RZ ;  /* 0x0000002123237c10 */ /* 0x000fe2000ff3e0ff */
[----:B------:R-:W-:-:S02]  /*4e30*/  UIADD3.X UR43, UR34, UR43, URZ, UP4, !UPT ;  /* 0x0000002b222b7290 */ /* 0x000fc4000a7fe43f */
[----:B------:R-:W-:Y:S02]  /*4e40*/  UIADD3.X UR44, UR34, UR44, URZ, UP5, !UPT ;  /* 0x0000002c222c7290 */ /* 0x000fe4000affe43f */
[----:B------:R-:W-:Y:S02]  /*4e50*/  UIADD3.X UR45, UR34, UR45, URZ, UP6, !UPT ;  /* 0x0000002d222d7290 */ /* 0x000fe4000b7fe43f */
[----:B------:R-:W-:Y:S02]  /*4e60*/  UIADD3.X UR46, UR34, UR46, URZ, UP0, !UPT ;  /* 0x0000002e222e7290 */ /* 0x000fe400087fe43f */
[----:B------:R-:W-:Y:S02]  /*4e70*/  UIADD3.X UR47, UR34, UR47, URZ, UP1, !UPT ;  /* 0x0000002f222f7290 */ /* 0x000fe40008ffe43f */
[----:B------:R-:W-:Y:S02]  /*4e80*/  UIADD3 UR17, UP2, UR33, UR17, URZ ;  /* 0x0000001121117290 */ /* 0x000fe4000ff5e03f */
[----:B------:R-:W-:-:S02]  /*4e90*/  UIADD3 UR18, UP3, UR33, UR18, URZ ;  /* 0x0000001221127290 */ /* 0x000fc4000ff7e03f */
[----:B------:R-:W-:Y:S02]  /*4ea0*/  UIADD3 UR19, UP4, UR33, UR19, URZ ;  /* 0x0000001321137290 */ /* 0x000fe4000ff9e03f */
[----:B------:R-:W-:Y:S02]  /*4eb0*/  UIADD3 UR20, UP5, UR33, UR20, URZ ;  /* 0x0000001421147290 */ /* 0x000fe4000ffbe03f */
[----:B------:R-:W-:Y:S02]  /*4ec0*/  UIADD3 UR21, UP6, UR33, UR21, URZ ;  /* 0x0000001521157290 */ /* 0x000fe4000ffde03f */
[----:B------:R-:W-:Y:S02]  /*4ed0*/  UIADD3 UR22, UP0, UR33, UR22, URZ ;  /* 0x0000001621167290 */ /* 0x000fe4000ff1e03f */
[----:B------:R-:W-:Y:S01]  /*4ee0*/  UIADD3 UR23, UP1, UR33, UR23, URZ ;  /* 0x0000001721177290 */ /* 0x000fe2000ff3e03f */
[----:B------:R-:W-:Y:S02]  /*4ef0*/  F2FP.F16.E4M3.UNPACK_B R10, R10.H1 ;  /* 0x0000000aff0a723e */ /* 0x000fe400030006ff */
[----:B------:R-:W-:Y:S01]  /*4f00*/  F2FP.F16.E4M3.UNPACK_B R11, R11.H1 ;  /* 0x0000000bff0b723e */ /* 0x000fe200030006ff */
[----:B------:R-:W-:-:S02]  /*4f10*/  UIADD3.X UR48, UR34, UR48, URZ, UP2, !UPT ;  /* 0x0000003022307290 */ /* 0x000fc400097fe43f */
[----:B------:R-:W-:Y:S01]  /*4f20*/  IADD3.X R41, R41, UR34, RZ, P1, !PT ;  /* 0x0000002229297c10 */ /* 0x000fe20008ffe4ff */
[----:B------:R-:W-:Y:S01]  /*4f30*/  UIADD3.X UR49, UR34, UR49, URZ, UP3, !UPT ;  /* 0x0000003122317290 */ /* 0x000fe20009ffe43f */
[----:B------:R-:W-:Y:S01]  /*4f40*/  IADD3 R37, P5, R37, UR33, RZ ;  /* 0x0000002125257c10 */ /* 0x000fe2000ffbe0ff */
        /* <DEDUP_REMOVED lines=8> */
[----:B------:R-:W-:-:S02]  /*4fd0*/  UIADD3.X UR54, UR34, UR54, URZ, UP1, !UPT ;  /* 0x0000003622367290 */ /* 0x000fc40008ffe43f */
[----:B------:R-:W-:Y:S02]  /*4fe0*/  UIADD3 UR24, UP2, UR33, UR24, URZ ;  /* 0x0000001821187290 */ /* 0x000fe4000ff5e03f */
[----:B------:R-:W-:Y:S02]  /*4ff0*/  UIADD3 UR25, UP3, UR33, UR25, URZ ;  /* 0x0000001921197290 */ /* 0x000fe4000ff7e03f */
[----:B------:R-:W-:Y:S02]  /*5000*/  UIADD3 UR26, UP4, UR33, UR26, URZ ;  /* 0x0000001a211a7290 */ /* 0x000fe4000ff9e03f */
[----:B------:R-:W-:Y:S02]  /*5010*/  UIADD3 UR27, UP5, UR33, UR27, URZ ;  /* 0x0000001b211b7290 */ /* 0x000fe4000ffbe03f */
[----:B------:R-:W-:Y:S02]  /*5020*/  UIADD3 UR28, UP6, UR33, UR28, URZ ;  /* 0x0000001c211c7290 */ /* 0x000fe4000ffde03f */
[----:B------:R-:W-:-:S02]  /*5030*/  UIADD3 UR29, UP0, UR33, UR29, URZ ;  /* 0x0000001d211d7290 */ /* 0x000fc4000ff1e03f */
[----:B------:R-:W-:Y:S01]  /*5040*/  UIADD3 UR36, UP1, UR33, UR36, URZ ;  /* 0x0000002421247290 */ /* 0x000fe2000ff3e03f */
[----:B------:R-:W-:Y:S01]  /*5050*/  HMMA.16816.F32 R4, R4, R10, R24 ;  /* 0x0000000a0404723c */ /* 0x000fe20000001818 */
[----:B------:R-:W-:Y:S01]  /*5060*/  UIADD3 UR5, UR5, -0x80, URZ ;  /* 0xffffff8005057890 */ /* 0x000fe2000fffe03f */
[----:B------:R-:W-:Y:S01]  /*5070*/  IADD3.X R44, R44, UR34, RZ, P5, !PT ;  /* 0x000000222c2c7c10 */ /* 0x000fe2000affe4ff */
[----:B------:R-:W-:Y:S02]  /*5080*/  UIADD3.X UR55, UR34, UR55, URZ, UP2, !UPT ;  /* 0x0000003722377290 */ /* 0x000fe400097fe43f */
[----:B------:R-:W-:Y:S01]  /*5090*/  IADD3.X R46, R46, UR34, RZ, P4, !PT ;  /* 0x000000222e2e7c10 */ /* 0x000fe2000a7fe4ff */
[----:B------:R-:W-:Y:S02]  /*50a0*/  UIADD3.X UR56, UR34, UR56, URZ, UP3, !UPT ;  /* 0x0000003822387290 */ /* 0x000fe40009ffe43f */
[----:B------:R-:W-:Y:S01]  /*50b0*/  IADD3.X R47, R47, UR34, RZ, P3, !PT ;  /* 0x000000222f2f7c10 */ /* 0x000fe20009ffe4ff */
[----:B------:R-:W-:-:S02]  /*50c0*/  UIADD3.X UR57, UR34, UR57, URZ, UP4, !UPT ;  /* 0x0000003922397290 */ /* 0x000fc4000a7fe43f */
[----:B------:R-:W-:Y:S01]  /*50d0*/  IADD3.X R48, R48, UR34, RZ, P2, !PT ;  /* 0x0000002230307c10 */ /* 0x000fe200097fe4ff */
[----:B------:R-:W-:Y:S02]  /*50e0*/  UIADD3.X UR58, UR34, UR58, URZ, UP5, !UPT ;  /* 0x0000003a223a7290 */ /* 0x000fe4000affe43f */
[----:B------:R-:W-:Y:S01]  /*50f0*/  IADD3.X R49, R49, UR34, RZ, P1, !PT ;  /* 0x0000002231317c10 */ /* 0x000fe20008ffe4ff */
[----:B------:R-:W-:Y:S02]  /*5100*/  UIADD3.X UR59, UR34, UR59, URZ, UP6, !UPT ;  /* 0x0000003b223b7290 */ /* 0x000fe4000b7fe43f */
[----:B------:R-:W-:Y:S02]  /*5110*/  UIADD3.X UR60, UR34, UR60, URZ, UP0, !UPT ;  /* 0x0000003c223c7290 */ /* 0x000fe400087fe43f */
[----:B------:R-:W-:Y:S01]  /*5120*/  UIADD3.X UR61, UR34, UR61, URZ, UP1, !UPT ;  /* 0x0000003d223d7290 */ /* 0x000fe20008ffe43f */
[----:B------:R-:W-:Y:S11]  /*5130*/  @P6 BRA `(.L_x_2) ;  /* 0xffffffdc00e06947 */ /* 0x000ff6000383ffff */
.L_x_1:
[----:B------:R-:W-:Y:S01]  /*5140*/  BAR.SYNC.DEFER_BLOCKING 0x0 ;  /* 0x0000000000007b1d */ /* 0x000fe20000010000 */
[----:B------:R-:W-:Y:S01]  /*5150*/  F2FP.SATFINITE.E4M3.F32.PACK_AB_MERGE_C R5, R5, R4, RZ ;  /* 0x000000040505723e */ /* 0x000fe200048070ff */
[----:B------:R-:W-:Y:S01]  /*5160*/  IMAD.SHL.U32 R9, R28, 0x4, RZ ;  /* 0x000000041c097824 */ /* 0x000fe200078e00ff */
[----:B------:R-:W-:Y:S01]  /*5170*/  F2FP.SATFINITE.E4M3.F32.PACK_AB_MERGE_C R20, R21, R20, RZ ;  /* 0x000000141514723e */ /* 0x000fe200048070ff */
[----:B------:R-:W-:Y:S01]  /*5180*/  IMAD.IADD R29, R0, 0x1, R29 ;  /* 0x00000001001d7824 */ /* 0x000fe200078e021d */
[----:B------:R-:W-:Y:S01]  /*5190*/  SHF.R.U32.HI R4, RZ, 0x4, R28 ;  /* 0x00000004ff047819 */ /* 0x000fe2000001161c */
[----:B------:R-:W-:Y:S01]  /*51a0*/  ULDC UR5, c[0x0][0x244] ;  /* 0x0000910000057ab9 */ /* 0x000fe20000000800 */
[----:B------:R-:W-:Y:S01]  /*51b0*/  F2FP.SATFINITE.E4M3.F32.PACK_AB_MERGE_C R22, R23, R22, RZ ;  /* 0x000000161716723e */ /* 0x000fe200048070ff */
[----:B------:R-:W-:Y:S01]  /*51c0*/  ULDC.64 UR6, c[0x0][0x220] ;  /* 0x0000880000067ab9 */ /* 0x000fe20000000a00 */
[----:B------:R-:W-:Y:S01]  /*51d0*/  F2FP.SATFINITE.E4M3.F32.PACK_AB_MERGE_C R7, R7, R6, RZ ;  /* 0x000000060707723e */ /* 0x000fe200048070ff */
[----:B------:R-:W-:Y:S01]  /*51e0*/  IMAD.SHL.U32 R6, R28, 0x40, RZ ;  /* 0x000000401c067824 */ /* 0x000fe200078e00ff */
[----:B------:R-:W-:Y:S01]  /*51f0*/  LOP3.LUT R33, R33, 0x60, RZ, 0xc0, !PT ;  /* 0x0000006021217812 */ /* 0x000fe200078ec0ff */
[----:B------:R-:W-:Y:S01]  /*5200*/  ULDC.64 UR8, c[0x0][0x228] ;  /* 0x00008a0000087ab9 */ /* 0x000fe20000000a00 */
[----:B------:R-:W-:-:S02]  /*5210*/  LOP3.LUT R11, R4, 0x102, R9, 0xc8, !PT ;  /* 0x00000102040b7812 */ /* 0x000fc400078ec809 */
[C---:B------:R-:W-:Y:S02]  /*5220*/  PRMT R15, R5.reuse, 0x7604, R20 ;  /* 0x00007604050f7816 */ /* 0x040fe40000000014 */
[----:B------:R-:W-:Y:S02]  /*5230*/  LOP3.LUT R12, R5, 0xffff, RZ, 0xc0, !PT ;  /* 0x0000ffff050c7812 */ /* 0x000fe400078ec0ff */
[----:B------:R-:W-:Y:S02]  /*5240*/  LOP3.LUT R4, R20, 0xffff, RZ, 0xc0, !PT ;  /* 0x0000ffff14047812 */ /* 0x000fe400078ec0ff */
[----:B------:R-:W-:Y:S02]  /*5250*/  LOP3.LUT R5, R22, 0xffff, RZ, 0xc0, !PT ;  /* 0x0000ffff16057812 */ /* 0x000fe400078ec0ff */
[----:B------:R-:W-:Y:S02]  /*5260*/  LOP3.LUT R13, R7, 0xffff, RZ, 0xc0, !PT ;  /* 0x0000ffff070d7812 */ /* 0x000fe400078ec0ff */
[----:B------:R-:W-:-:S02]  /*5270*/  SEL R8, RZ, 0x440, !P0 ;  /* 0x00000440ff087807 */ /* 0x000fc40004000000 */
[----:B------:R-:W-:Y:S02]  /*5280*/  LOP3.LUT R33, R33, 0x1c, R28, 0xf8, !PT ;  /* 0x0000001c21217812 */ /* 0x000fe400078ef81c */
[----:B------:R-:W-:Y:S02]  /*5290*/  PRMT R22, R7, 0x7604, R22 ;  /* 0x0000760407167816 */ /* 0x000fe40000000016 */
[----:B------:R-:W-:Y:S02]  /*52a0*/  LOP3.LUT R10, R6, 0x600, RZ, 0xc0, !PT ;  /* 0x00000600060a7812 */ /* 0x000fe400078ec0ff */
[----:B------:R-:W-:Y:S02]  /*52b0*/  SHF.R.U32.HI R4, RZ, 0x8, R4 ;  /* 0x00000008ff047819 */ /* 0x000fe40000011604 */
[----:B------:R-:W-:Y:S02]  /*52c0*/  SHF.R.U32.HI R7, RZ, 0x8, R12 ;  /* 0x00000008ff077819 */ /* 0x000fe4000001160c */
[----:B------:R-:W-:-:S02]  /*52d0*/  SHF.R.U32.HI R5, RZ, 0x8, R5 ;  /* 0x00000008ff057819 */ /* 0x000fc40000011605 */
[----:B------:R-:W-:Y:S01]  /*52e0*/  SHF.R.U32.HI R6, RZ, 0x8, R13 ;  /* 0x00000008ff067819 */ /* 0x000fe2000001160d */
[----:B------:R-:W-:Y:S01]  /*52f0*/  IMAD.IADD R13, R0, 0x1, R3 ;  /* 0x00000001000d7824 */ /* 0x000fe200078e0203 */
[----:B------:R-:W-:Y:S02]  /*5300*/  LOP3.LUT R8, R11, R33, R8, 0xf6, !PT ;  /* 0x000000210b087212 */ /* 0x000fe400078ef608 */
[----:B------:R-:W-:Y:S01]  /*5310*/  PRMT R7, R7, 0x7604, R4 ;  /* 0x0000760407077816 */ /* 0x000fe20000000004 */
[----:B------:R-:W-:Y:S01]  /*5320*/  IMAD R4, R2, UR5, RZ ;  /* 0x0000000502047c24 */ /* 0x000fe2000f8e02ff */
[----:B------:R-:W-:Y:S01]  /*5330*/  PRMT R6, R6, 0x7604, R5 ;  /* 0x0000760406067816 */ /* 0x000fe20000000005 */
[----:B------:R-:W-:Y:S01]  /*5340*/  STS.U16 [R8+UR4], R15 ;  /* 0x0000000f08007988 */ /* 0x000fe20008000404 */
[----:B------:R-:W-:Y:S01]  /*5350*/  LOP3.LUT R5, R8, 0x20, RZ, 0x3c, !PT ;  /* 0x0000002008057812 */ /* 0x000fe200078e3cff */
[----:B------:R-:W-:Y:S01]  /*5360*/  ULDC UR5, c[0x0][0x248] ;  /* 0x0000920000057ab9 */ /* 0x000fe20000000800 */
[----:B------:R-:W-:Y:S01]  /*5370*/  LOP3.LUT R9, R10, 0xfc, R9, 0xf8, !PT ;  /* 0x000000fc0a097812 */ /* 0x000fe200078ef809 */
[----:B------:R-:W-:Y:S01]  /*5380*/  STS.U16 [R8+UR4+0x80], R7 ;  /* 0x0000800708007988 */ /* 0x000fe20008000404 */
[----:B------:R-:W-:Y:S01]  /*5390*/  SHF.R.U32.HI R28, RZ, 0x1, R28 ;  /* 0x00000001ff1c7819 */ /* 0x000fe2000001161c */
[----:B------:R-:W-:Y:S01]  /*53a0*/  IMAD R16, R13, UR5, RZ ;  /* 0x000000050d107c24 */ /* 0x000fe2000f8e02ff */
[----:B------:R-:W-:Y:S01]  /*53b0*/  IADD3 R18, P1, R4, UR6, RZ ;  /* 0x0000000604127c10 */ /* 0x000fe2000ff3e0ff */
[----:B------:R-:W-:Y:S01]  /*53c0*/  STS.U16 [R5+UR4+0x200], R22 ;  /* 0x0002001605007988 */ /* 0x000fe20008000404 */
[----:B------:R-:W-:-:S02]  /*53d0*/  LOP3.LUT R28, R9, 0x60, R28, 0x78, !PT ;  /* 0x00000060091c7812 */ /* 0x000fc400078e781c */
[----:B------:R-:W-:Y:S01]  /*53e0*/  LEA.HI.X.SX32 R20, R4, UR7, 0x1, P1 ;  /* 0x0000000704147c11 */ /* 0x000fe200088f0eff */
[----:B------:R0:W-:Y:S01]  /*53f0*/  STS.U16 [R5+UR4+0x280], R6 ;  /* 0x0002800605007988 */ /* 0x0001e20008000404 */
[----:B------:R-:W-:Y:S01]  /*5400*/  BAR.SYNC.DEFER_BLOCKING 0x0 ;  /* 0x0000000000007b1d */ /* 0x000fe20000010000 */
[----:B------:R-:W-:Y:S02]  /*5410*/  ISETP.GE.AND P0, PT, R2, UR8, PT ;  /* 0x0000000802007c0c */ /* 0x000fe4000bf06270 */
[C---:B------:R-:W-:Y:S02]  /*5420*/  LOP3.LUT R4, R0.reuse, R31, RZ, 0xfc, !PT ;  /* 0x0000001f00047212 */ /* 0x040fe400078efcff */
[--C-:B------:R-:W-:Y:S02]  /*5430*/  LOP3.LUT R2, R0, 0x8, R31.reuse, 0xfe, !PT ;  /* 0x0000000800027812 */ /* 0x100fe400078efe1f */
[C---:B------:R-:W-:Y:S01]  /*5440*/  ISETP.LT.AND P1, PT, R4.reuse, UR9, !P0 ;  /* 0x0000000904007c0c */ /* 0x040fe2000c721270 */
[----:B0-----:R-:W-:Y:S01]  /*5450*/  IMAD R5, R4, UR5, RZ ;  /* 0x0000000504057c24 */ /* 0x001fe2000f8e02ff */
[C---:B------:R-:W-:Y:S01]  /*5460*/  ISETP.LT.AND P4, PT, R2.reuse, UR9, !P0 ;  /* 0x0000000902007c0c */ /* 0x040fe2000c781270 */
[----:B------:R-:W-:Y:S01]  /*5470*/  IMAD R7, R2, UR5, RZ ;  /* 0x0000000502077c24 */ /* 0x000fe2000f8e02ff */
[----:B------:R-:W-:-:S02]  /*5480*/  LOP3.LUT R6, R0, 0x20, R31, 0xfe, !PT ;  /* 0x0000002000067812 */ /* 0x000fc400078efe1f */
[-C--:B------:R-:W-:Y:S02]  /*5490*/  IADD3 R2, P2, R5, R18.reuse, RZ ;  /* 0x0000001205027210 */ /* 0x080fe40007f5e0ff */
[----:B------:R-:W-:Y:S01]  /*54a0*/  IADD3 R4, P3, R7, R18, RZ ;  /* 0x0000001207047210 */ /* 0x000fe20007f7e0ff */
[----:B------:R-:W-:Y:S01]  /*54b0*/  IMAD R11, R6, UR5, RZ ;  /* 0x00000005060b7c24 */ /* 0x000fe2000f8e02ff */
[-C--:B------:R-:W-:Y:S02]  /*54c0*/  LEA.HI.X.SX32 R3, R5, R20.reuse, 0x1, P2 ;  /* 0x0000001405037211 */ /* 0x080fe400010f0eff */
[----:B------:R-:W-:Y:S02]  /*54d0*/  LEA.HI.X.SX32 R5, R7, R20, 0x1, P3 ;  /* 0x0000001407057211 */ /* 0x000fe400018f0eff */
[C-C-:B------:R-:W-:Y:S02]  /*54e0*/  LOP3.LUT R14, R0.reuse, 0x30, R31.reuse, 0xfe, !PT ;  /* 0x00000030000e7812 */ /* 0x140fe400078efe1f */
[C-C-:B------:R-:W-:Y:S01]  /*54f0*/  LOP3.LUT R9, R0.reuse, 0x28, R31.reuse, 0xfe, !PT ;  /* 0x0000002800097812 */ /* 0x140fe200078efe1f */
[----:B------:R-:W0:Y:S01]  /*5500*/  LDS R17, [R28+UR4] ;  /* 0x000000041c117984 */ /* 0x000e220008000800 */
[----:B------:R-:W-:Y:S01]  /*5510*/  LOP3.LUT R0, R0, 0x10, R31, 0xfe, !PT ;  /* 0x0000001000007812 */ /* 0x000fe200078efe1f */
[----:B------:R-:W-:Y:S01]  /*5520*/  IMAD R15, R14, UR5, RZ ;  /* 0x000000050e0f7c24 */ /* 0x000fe2000f8e02ff */
[----:B------:R-:W-:Y:S01]  /*5530*/  ISETP.LT.AND P3, PT, R6, UR9, !P0 ;  /* 0x0000000906007c0c */ /* 0x000fe2000c761270 */
[----:B------:R-:W1:Y:S01]  /*5540*/  LDS R28, [R28+UR4+0x100] ;  /* 0x000100041c1c7984 */ /* 0x000e620008000800 */
[C---:B------:R-:W-:Y:S01]  /*5550*/  ISETP.LT.AND P5, PT, R0.reuse, UR9, !P0 ;  /* 0x0000000900007c0c */ /* 0x040fe2000c7a1270 */
[----:B------:R-:W-:-:S02]  /*5560*/  IMAD R0, R0, UR5, RZ ;  /* 0x0000000500007c24 */ /* 0x000fc4000f8e02ff */
[----:B------:R-:W-:-:S03]  /*5570*/  IMAD R12, R9, UR5, RZ ;  /* 0x00000005090c7c24 */ /* 0x000fc6000f8e02ff */
[----:B------:R-:W-:-:S04]  /*5580*/  IADD3 R6, P6, R0, R18, RZ ;  /* 0x0000001200067210 */ /* 0x000fc80007fde0ff */
[----:B------:R-:W-:Y:S02]  /*5590*/  LEA.HI.X.SX32 R7, R0, R20, 0x1, P6 ;  /* 0x0000001400077211 */ /* 0x000fe400030f0eff */
[----:B------:R-:W-:Y:S02]  /*55a0*/  IADD3 R8, P6, R12, R18, RZ ;  /* 0x000000120c087210 */ /* 0x000fe40007fde0ff */
[C---:B0-----:R-:W-:Y:S02]  /*55b0*/  PRMT R19, R17.reuse, 0x7770, RZ ;  /* 0x0000777011137816 */ /* 0x041fe400000000ff */
[----:B------:R-:W-:Y:S02]  /*55c0*/  PRMT R21, R17, 0x7772, RZ ;  /* 0x0000777211157816 */ /* 0x000fe400000000ff */
[C---:B-1----:R-:W-:Y:S01]  /*55d0*/  PRMT R23, R28.reuse, 0x7771, RZ ;  /* 0x000077711c177816 */ /* 0x042fe200000000ff */
[----:B------:R0:W-:Y:S01]  /*55e0*/  @P1 STG.E.U8 desc[UR30][R2.64], R19 ;  /* 0x0000001302001986 */ /* 0x0001e2000c10111e */
[----:B------:R-:W-:-:S03]  /*55f0*/  PRMT R25, R28, 0x7773, RZ ;  /* 0x000077731c197816 */ /* 0x000fc600000000ff */
[----:B------:R1:W-:Y:S01]  /*5600*/  @P4 STG.E.U8 desc[UR30][R4.64], R21 ;  /* 0x0000001504004986 */ /* 0x0003e2000c10111e */
[C---:B------:R-:W-:Y:S01]  /*5610*/  ISETP.LT.AND P4, PT, R29.reuse, UR9, !P0 ;  /* 0x000000091d007c0c */ /* 0x040fe2000c781270 */
[----:B------:R-:W-:-:S05]  /*5620*/  IMAD R29, R29, UR5, RZ ;  /* 0x000000051d1d7c24 */ /* 0x000fca000f8e02ff */
[-C--:B0-----:R-:W-:Y:S02]  /*5630*/  IADD3 R2, P1, R29, R18.reuse, RZ ;  /* 0x000000121d027210 */ /* 0x081fe40007f3e0ff */
[----:B------:R-:W-:Y:S02]  /*5640*/  PRMT R19, R28, 0x7772, RZ ;  /* 0x000077721c137816 */ /* 0x000fe400000000ff */
[----:B-1----:R-:W-:Y:S02]  /*5650*/  IADD3 R4, P2, R11, R18, RZ ;  /* 0x000000120b047210 */ /* 0x002fe40007f5e0ff */
[----:B------:R-:W-:Y:S02]  /*5660*/  LEA.HI.X.SX32 R3, R29, R20, 0x1, P1 ;  /* 0x000000141d037211 */ /* 0x000fe400008f0eff */
[----:B------:R-:W-:Y:S02]  /*5670*/  IADD3 R10, P1, R15, R18, RZ ;  /* 0x000000120f0a7210 */ /* 0x000fe40007f3e0ff */
[----:B------:R-:W-:-:S02]  /*5680*/  LEA.HI.X.SX32 R5, R11, R20, 0x1, P2 ;  /* 0x000000140b057211 */ /* 0x000fc400010f0eff */
[----:B------:R-:W-:Y:S02]  /*5690*/  ISETP.LT.AND P2, PT, R9, UR9, !P0 ;  /* 0x0000000909007c0c */ /* 0x000fe4000c741270 */
[----:B------:R-:W-:Y:S02]  /*56a0*/  LEA.HI.X.SX32 R11, R15, R20, 0x1, P1 ;  /* 0x000000140f0b7211 */ /* 0x000fe400008f0eff */
[----:B------:R-:W-:Y:S02]  /*56b0*/  ISETP.LT.AND P1, PT, R14, UR9, !P0 ;  /* 0x000000090e007c0c */ /* 0x000fe4000c721270 */
[----:B------:R-:W-:Y:S02]  /*56c0*/  ISETP.LT.AND P0, PT, R13, UR9, !P0 ;  /* 0x000000090d007c0c */ /* 0x000fe4000c701270 */
[----:B------:R-:W-:Y:S02]  /*56d0*/  PRMT R15, R28, 0x7770, RZ ;  /* 0x000077701c0f7816 */ /* 0x000fe400000000ff */
[----:B------:R-:W-:-:S02]  /*56e0*/  PRMT R21, R17, 0x7771, RZ ;  /* 0x0000777111157816 */ /* 0x000fc400000000ff */
[----:B------:R-:W-:Y:S01]  /*56f0*/  LEA.HI.X.SX32 R9, R12, R20, 0x1, P6 ;  /* 0x000000140c097211 */ /* 0x000fe200030f0eff */
[----:B------:R0:W-:Y:S01]  /*5700*/  @P5 STG.E.U8 desc[UR30][R6.64], R15 ;  /* 0x0000000f06005986 */ /* 0x0001e2000c10111e */
[----:B------:R-:W-:Y:S02]  /*5710*/  PRMT R17, R17, 0x7773, RZ ;  /* 0x0000777311117816 */ /* 0x000fe400000000ff */
[C---:B------:R-:W-:Y:S01]  /*5720*/  IADD3 R12, P6, R16.reuse, R18, RZ ;  /* 0x00000012100c7210 */ /* 0x040fe20007fde0ff */
[----:B------:R0:W-:Y:S03]  /*5730*/  @P4 STG.E.U8 desc[UR30][R2.64], R19 ;  /* 0x0000001302004986 */ /* 0x0001e6000c10111e */
[----:B------:R-:W-:Y:S01]  /*5740*/  LEA.HI.X.SX32 R13, R16, R20, 0x1, P6 ;  /* 0x00000014100d7211 */ /* 0x000fe200030f0eff */
[----:B------:R0:W-:Y:S04]  /*5750*/  @P3 STG.E.U8 desc[UR30][R4.64], R21 ;  /* 0x0000001504003986 */ /* 0x0001e8000c10111e */
[----:B------:R0:W-:Y:S04]  /*5760*/  @P2 STG.E.U8 desc[UR30][R8.64], R17 ;  /* 0x0000001108002986 */ /* 0x0001e8000c10111e */
[----:B------:R0:W-:Y:S01]  /*5770*/  @P1 STG.E.U8 desc[UR30][R10.64], R23 ;  /* 0x000000170a001986 */ /* 0x0001e2000c10111e */
[----:B------:R-:W-:Y:S05]  /*5780*/  @!P0 EXIT ;  /* 0x000000000000894d */ /* 0x000fea0003800000 */
[----:B------:R-:W-:Y:S01]  /*5790*/  STG.E.U8 desc[UR30][R12.64], R25 ;  /* 0x000000190c007986 */ /* 0x000fe2000c10111e */
[----:B------:R-:W-:Y:S05]  /*57a0*/  EXIT ;  /* 0x000000000000794d */ /* 0x000fea0003800000 */
.L_x_3:
[----:B------:R-:W-:-:S00]  /*57b0*/  BRA `(.L_x_3) ;  /* 0xfffffffc00fc7947 */ /* 0x000fc0000383ffff */
[----:B------:R-:W-:-:S00]  /*57c0*/  NOP ;  /* 0x0000000000007918 */ /* 0x000fc00000000000 */
        /* <DEDUP_REMOVED lines=11> */
.L_x_4:


//--------------------- .nv.shared.matmul_kernel  --------------------------
	.section	.nv.shared.matmul_kernel,"aw",@nobits
	.sectionflags	@""
	.align	16
	.zero		1024


//--------------------- .nv.shared.reserved.0     --------------------------
	.section	.nv.shared.reserved.0,"aw",@nobits
	.weak		__nv_reservedSMEM_offset_0_alias
	.size		__nv_reservedSMEM_offset_0_alias, 0, 0
	.other		__nv_reservedSMEM_offset_0_alias,@"STO_CUDA_RESERVED_SHARED STV_DEFAULT"
__nv_reservedSMEM_offset_0_alias:
	.zero		0


//--------------------- .nv.constant0.matmul_kernel --------------------------
	.section	.nv.constant0.matmul_kernel,"a",@progbits
	.sectionflags	@""
	.align	4
.nv.constant0.matmul_kernel:
	.zero		608


//--------------------- SYMBOLS --------------------------

	.type		.nv.reservedSmem.offset0,@object
	.size		.nv.reservedSmem.offset0,0x4
